//
// Generated by NVIDIA NVVM Compiler
//
// Compiler Build ID: CL-36424714
// Cuda compilation tools, release 13.0, V13.0.88
// Based on NVVM 20.0.0
//

.version 9.0
.target sm_100
.address_size 64

	// .globl	_Z6samplei
.extern .func  (.param .b32 func_retval0) vprintf
(
	.param .b64 vprintf_param_0,
	.param .b64 vprintf_param_1
)
;
.global .align 4 .b8 precalc_xorwow_matrix[102400];
.global .align 4 .b8 precalc_xorwow_offset_matrix[102400];
.global .align 4 .b8 mrg32k3aM1[2304];
.global .align 4 .b8 mrg32k3aM2[2304];
.global .align 4 .b8 mrg32k3aM1SubSeq[2016];
.global .align 4 .b8 mrg32k3aM2SubSeq[2016];
.global .align 4 .b8 mrg32k3aM1Seq[2304];
.global .align 4 .b8 mrg32k3aM2Seq[2304];
.const .align 8 .b8 __cr_lgamma_table[72];
.const .align 8 .u64 d_eqn_masks;
.const .align 4 .u32 d_num_eqns;
.const .align 8 .b8 d_consts[24];
.global .align 8 .u64 d_chunk_tally;
.global .align 1 .b8 $str[3] = {37, 117};
.global .align 1 .b8 $str$1[1];
.global .align 1 .b8 $str$2[5] = {120, 115, 58, 32};
.global .align 1 .b8 $str$3[2] = {10};
.global .align 1 .b8 $str$4[5] = {122, 115, 58, 32};
.global .align 1 .b8 $str$5[29] = {83, 84, 65, 82, 84, 73, 78, 71, 32, 73, 78, 32, 68, 69, 86, 73, 67, 69, 32, 67, 79, 68, 69, 32, 78, 79, 87, 10};
.global .align 1 .b8 $str$6[22] = {98, 108, 111, 99, 107, 44, 32, 116, 104, 114, 101, 97, 100, 32, 37, 100, 44, 32, 37, 100, 10};
.global .align 1 .b8 $str$7[14] = {110, 117, 109, 32, 101, 113, 110, 115, 58, 32, 37, 100, 10};
.global .align 1 .b8 $str$8[18] = {100, 95, 99, 111, 110, 115, 116, 115, 91, 37, 100, 93, 58, 32, 37, 102, 10};
.global .align 1 .b8 $str$9[10] = {114, 97, 110, 100, 58, 32, 37, 100, 10};
.global .align 1 .b8 $str$10[26] = {45, 45, 45, 45, 45, 45, 45, 45, 45, 32, 73, 78, 73, 84, 32, 45, 45, 45, 45, 45, 45, 45, 45, 45, 10};
.global .align 1 .b8 $str$11[42] = {45, 45, 45, 45, 45, 45, 45, 45, 32, 65, 112, 112, 108, 121, 105, 110, 103, 32, 101, 94, 123, 105, 32, 103, 97, 109, 109, 97, 32, 67, 125, 32, 45, 45, 45, 45, 45, 45, 45, 45, 10};
.global .align 1 .b8 $str$12[5] = {112, 113, 58, 32};
.global .align 1 .b8 $str$13[16] = {114, 97, 110, 100, 32, 102, 108, 111, 97, 116, 58, 32, 37, 102, 10};
.global .align 1 .b8 $str$14[17] = {105, 110, 32, 97, 112, 112, 108, 121, 32, 98, 114, 97, 110, 99, 104, 10};
.global .align 1 .b8 $str$15[49] = {45, 45, 45, 45, 45, 45, 45, 45, 45, 45, 45, 45, 45, 45, 45, 45, 45, 45, 45, 45, 32, 97, 97, 97, 32, 45, 45, 45, 45, 45, 45, 45, 45, 45, 45, 45, 45, 45, 45, 45, 45, 45, 45, 45, 45, 45, 45, 10};
.global .align 1 .b8 $str$16[65] = {126, 126, 126, 126, 126, 126, 126, 126, 126, 126, 126, 32, 68, 111, 105, 110, 103, 32, 115, 111, 109, 101, 116, 104, 105, 110, 103, 32, 116, 111, 32, 116, 97, 108, 108, 121, 32, 126, 126, 126, 126, 126, 126, 126, 126, 126, 126, 126, 126, 126, 126, 126, 44, 32, 110, 117, 109, 95, 68, 58, 32, 37, 100, 10};

.visible .entry _Z6samplei(
	.param .u32 _Z6samplei_param_0
)
{
	.local .align 16 .b8 	__local_depot0[80];
	.reg .b64 	%SP;
	.reg .b64 	%SPL;
	.reg .pred 	%p<134>;
	.reg .b32 	%r<3888>;
	.reg .b32 	%f<8>;
	.reg .b64 	%rd<181>;
	.reg .b64 	%fd<14>;

	mov.u64 	%SPL, __local_depot0;
	cvta.local.u64 	%SP, %SPL;
	ld.param.u32 	%r1189, [_Z6samplei_param_0];
	add.u64 	%rd1, %SPL, 16;
	mov.u32 	%r1, %ctaid.x;
	mov.u32 	%r1190, %tid.x;
	cvt.u64.u32 	%rd175, %r1190;
	xor.b32  	%r1191, %r1189, -1429050551;
	mul.lo.s32 	%r1192, %r1191, 1099087573;
	setp.gt.s32 	%p1, %r1189, -1;
	selp.b32 	%r1193, -644748465, -1947113066, %p1;
	add.s32 	%r1194, %r1193, %r1192;
	add.s32 	%r2, %r1194, 6615241;
	add.s32 	%r3594, %r1192, 123456789;
	st.local.v2.u32 	[%rd1], {%r2, %r3594};
	xor.b32  	%r3595, %r1192, 362436069;
	add.s32 	%r3596, %r1193, 521288629;
	st.local.v2.u32 	[%rd1+8], {%r3595, %r3596};
	xor.b32  	%r3597, %r1193, 88675123;
	add.s32 	%r3598, %r1192, 5783321;
	st.local.v2.u32 	[%rd1+16], {%r3597, %r3598};
	setp.eq.s32 	%p2, %r1, 0;
	@%p2 bra 	$L__BB0_115;
	cvt.u64.u32 	%rd174, %r1;
	mov.b32 	%r3289, 0;
$L__BB0_2:
	mov.u64 	%rd4, %rd174;
	and.b64  	%rd5, %rd4, 3;
	setp.eq.s64 	%p3, %rd5, 0;
	@%p3 bra 	$L__BB0_114;
	mul.wide.u32 	%rd27, %r3289, 3200;
	mov.u64 	%rd28, precalc_xorwow_matrix;
	add.s64 	%rd6, %rd28, %rd27;
	mov.b32 	%r3595, 0;
	mov.u32 	%r3594, %r3595;
	mov.u32 	%r3596, %r3595;
	mov.u32 	%r3597, %r3595;
	mov.u32 	%r3598, %r3595;
	mov.u32 	%r3300, %r3595;
$L__BB0_4:
	mul.wide.u32 	%rd29, %r3300, 4;
	add.s64 	%rd30, %rd1, %rd29;
	ld.local.u32 	%r25, [%rd30+4];
	shl.b32 	%r26, %r3300, 5;
	mov.b32 	%r3306, 0;
$L__BB0_5:
	.pragma "nounroll";
	shr.u32 	%r1198, %r25, %r3306;
	and.b32  	%r1199, %r1198, 1;
	setp.eq.b32 	%p4, %r1199, 1;
	not.pred 	%p5, %p4;
	add.s32 	%r1200, %r26, %r3306;
	mul.lo.s32 	%r1201, %r1200, 5;
	mul.wide.u32 	%rd31, %r1201, 4;
	add.s64 	%rd7, %rd6, %rd31;
	@%p5 bra 	$L__BB0_7;
	ld.global.u32 	%r1202, [%rd7];
	xor.b32  	%r3594, %r3594, %r1202;
	ld.global.u32 	%r1203, [%rd7+4];
	xor.b32  	%r3595, %r3595, %r1203;
	ld.global.u32 	%r1204, [%rd7+8];
	xor.b32  	%r3596, %r3596, %r1204;
	ld.global.u32 	%r1205, [%rd7+12];
	xor.b32  	%r3597, %r3597, %r1205;
	ld.global.u32 	%r1206, [%rd7+16];
	xor.b32  	%r3598, %r3598, %r1206;
$L__BB0_7:
	and.b32  	%r1208, %r1198, 2;
	setp.eq.s32 	%p6, %r1208, 0;
	@%p6 bra 	$L__BB0_9;
	ld.global.u32 	%r1209, [%rd7+20];
	xor.b32  	%r3594, %r3594, %r1209;
	ld.global.u32 	%r1210, [%rd7+24];
	xor.b32  	%r3595, %r3595, %r1210;
	ld.global.u32 	%r1211, [%rd7+28];
	xor.b32  	%r3596, %r3596, %r1211;
	ld.global.u32 	%r1212, [%rd7+32];
	xor.b32  	%r3597, %r3597, %r1212;
	ld.global.u32 	%r1213, [%rd7+36];
	xor.b32  	%r3598, %r3598, %r1213;
$L__BB0_9:
	and.b32  	%r1215, %r1198, 4;
	setp.eq.s32 	%p7, %r1215, 0;
	@%p7 bra 	$L__BB0_11;
	ld.global.u32 	%r1216, [%rd7+40];
	xor.b32  	%r3594, %r3594, %r1216;
	ld.global.u32 	%r1217, [%rd7+44];
	xor.b32  	%r3595, %r3595, %r1217;
	ld.global.u32 	%r1218, [%rd7+48];
	xor.b32  	%r3596, %r3596, %r1218;
	ld.global.u32 	%r1219, [%rd7+52];
	xor.b32  	%r3597, %r3597, %r1219;
	ld.global.u32 	%r1220, [%rd7+56];
	xor.b32  	%r3598, %r3598, %r1220;
$L__BB0_11:
	and.b32  	%r1222, %r1198, 8;
	setp.eq.s32 	%p8, %r1222, 0;
	@%p8 bra 	$L__BB0_13;
	ld.global.u32 	%r1223, [%rd7+60];
	xor.b32  	%r3594, %r3594, %r1223;
	ld.global.u32 	%r1224, [%rd7+64];
	xor.b32  	%r3595, %r3595, %r1224;
	ld.global.u32 	%r1225, [%rd7+68];
	xor.b32  	%r3596, %r3596, %r1225;
	ld.global.u32 	%r1226, [%rd7+72];
	xor.b32  	%r3597, %r3597, %r1226;
	ld.global.u32 	%r1227, [%rd7+76];
	xor.b32  	%r3598, %r3598, %r1227;
$L__BB0_13:
	and.b32  	%r1229, %r1198, 16;
	setp.eq.s32 	%p9, %r1229, 0;
	@%p9 bra 	$L__BB0_15;
	ld.global.u32 	%r1230, [%rd7+80];
	xor.b32  	%r3594, %r3594, %r1230;
	ld.global.u32 	%r1231, [%rd7+84];
	xor.b32  	%r3595, %r3595, %r1231;
	ld.global.u32 	%r1232, [%rd7+88];
	xor.b32  	%r3596, %r3596, %r1232;
	ld.global.u32 	%r1233, [%rd7+92];
	xor.b32  	%r3597, %r3597, %r1233;
	ld.global.u32 	%r1234, [%rd7+96];
	xor.b32  	%r3598, %r3598, %r1234;
$L__BB0_15:
	and.b32  	%r1236, %r1198, 32;
	setp.eq.s32 	%p10, %r1236, 0;
	@%p10 bra 	$L__BB0_17;
	ld.global.u32 	%r1237, [%rd7+100];
	xor.b32  	%r3594, %r3594, %r1237;
	ld.global.u32 	%r1238, [%rd7+104];
	xor.b32  	%r3595, %r3595, %r1238;
	ld.global.u32 	%r1239, [%rd7+108];
	xor.b32  	%r3596, %r3596, %r1239;
	ld.global.u32 	%r1240, [%rd7+112];
	xor.b32  	%r3597, %r3597, %r1240;
	ld.global.u32 	%r1241, [%rd7+116];
	xor.b32  	%r3598, %r3598, %r1241;
$L__BB0_17:
	and.b32  	%r1243, %r1198, 64;
	setp.eq.s32 	%p11, %r1243, 0;
	@%p11 bra 	$L__BB0_19;
	ld.global.u32 	%r1244, [%rd7+120];
	xor.b32  	%r3594, %r3594, %r1244;
	ld.global.u32 	%r1245, [%rd7+124];
	xor.b32  	%r3595, %r3595, %r1245;
	ld.global.u32 	%r1246, [%rd7+128];
	xor.b32  	%r3596, %r3596, %r1246;
	ld.global.u32 	%r1247, [%rd7+132];
	xor.b32  	%r3597, %r3597, %r1247;
	ld.global.u32 	%r1248, [%rd7+136];
	xor.b32  	%r3598, %r3598, %r1248;
$L__BB0_19:
	and.b32  	%r1250, %r1198, 128;
	setp.eq.s32 	%p12, %r1250, 0;
	@%p12 bra 	$L__BB0_21;
	ld.global.u32 	%r1251, [%rd7+140];
	xor.b32  	%r3594, %r3594, %r1251;
	ld.global.u32 	%r1252, [%rd7+144];
	xor.b32  	%r3595, %r3595, %r1252;
	ld.global.u32 	%r1253, [%rd7+148];
	xor.b32  	%r3596, %r3596, %r1253;
	ld.global.u32 	%r1254, [%rd7+152];
	xor.b32  	%r3597, %r3597, %r1254;
	ld.global.u32 	%r1255, [%rd7+156];
	xor.b32  	%r3598, %r3598, %r1255;
$L__BB0_21:
	and.b32  	%r1257, %r1198, 256;
	setp.eq.s32 	%p13, %r1257, 0;
	@%p13 bra 	$L__BB0_23;
	ld.global.u32 	%r1258, [%rd7+160];
	xor.b32  	%r3594, %r3594, %r1258;
	ld.global.u32 	%r1259, [%rd7+164];
	xor.b32  	%r3595, %r3595, %r1259;
	ld.global.u32 	%r1260, [%rd7+168];
	xor.b32  	%r3596, %r3596, %r1260;
	ld.global.u32 	%r1261, [%rd7+172];
	xor.b32  	%r3597, %r3597, %r1261;
	ld.global.u32 	%r1262, [%rd7+176];
	xor.b32  	%r3598, %r3598, %r1262;
$L__BB0_23:
	and.b32  	%r1264, %r1198, 512;
	setp.eq.s32 	%p14, %r1264, 0;
	@%p14 bra 	$L__BB0_25;
	ld.global.u32 	%r1265, [%rd7+180];
	xor.b32  	%r3594, %r3594, %r1265;
	ld.global.u32 	%r1266, [%rd7+184];
	xor.b32  	%r3595, %r3595, %r1266;
	ld.global.u32 	%r1267, [%rd7+188];
	xor.b32  	%r3596, %r3596, %r1267;
	ld.global.u32 	%r1268, [%rd7+192];
	xor.b32  	%r3597, %r3597, %r1268;
	ld.global.u32 	%r1269, [%rd7+196];
	xor.b32  	%r3598, %r3598, %r1269;
$L__BB0_25:
	and.b32  	%r1271, %r1198, 1024;
	setp.eq.s32 	%p15, %r1271, 0;
	@%p15 bra 	$L__BB0_27;
	ld.global.u32 	%r1272, [%rd7+200];
	xor.b32  	%r3594, %r3594, %r1272;
	ld.global.u32 	%r1273, [%rd7+204];
	xor.b32  	%r3595, %r3595, %r1273;
	ld.global.u32 	%r1274, [%rd7+208];
	xor.b32  	%r3596, %r3596, %r1274;
	ld.global.u32 	%r1275, [%rd7+212];
	xor.b32  	%r3597, %r3597, %r1275;
	ld.global.u32 	%r1276, [%rd7+216];
	xor.b32  	%r3598, %r3598, %r1276;
$L__BB0_27:
	and.b32  	%r1278, %r1198, 2048;
	setp.eq.s32 	%p16, %r1278, 0;
	@%p16 bra 	$L__BB0_29;
	ld.global.u32 	%r1279, [%rd7+220];
	xor.b32  	%r3594, %r3594, %r1279;
	ld.global.u32 	%r1280, [%rd7+224];
	xor.b32  	%r3595, %r3595, %r1280;
	ld.global.u32 	%r1281, [%rd7+228];
	xor.b32  	%r3596, %r3596, %r1281;
	ld.global.u32 	%r1282, [%rd7+232];
	xor.b32  	%r3597, %r3597, %r1282;
	ld.global.u32 	%r1283, [%rd7+236];
	xor.b32  	%r3598, %r3598, %r1283;
$L__BB0_29:
	and.b32  	%r1285, %r1198, 4096;
	setp.eq.s32 	%p17, %r1285, 0;
	@%p17 bra 	$L__BB0_31;
	ld.global.u32 	%r1286, [%rd7+240];
	xor.b32  	%r3594, %r3594, %r1286;
	ld.global.u32 	%r1287, [%rd7+244];
	xor.b32  	%r3595, %r3595, %r1287;
	ld.global.u32 	%r1288, [%rd7+248];
	xor.b32  	%r3596, %r3596, %r1288;
	ld.global.u32 	%r1289, [%rd7+252];
	xor.b32  	%r3597, %r3597, %r1289;
	ld.global.u32 	%r1290, [%rd7+256];
	xor.b32  	%r3598, %r3598, %r1290;
$L__BB0_31:
	and.b32  	%r1292, %r1198, 8192;
	setp.eq.s32 	%p18, %r1292, 0;
	@%p18 bra 	$L__BB0_33;
	ld.global.u32 	%r1293, [%rd7+260];
	xor.b32  	%r3594, %r3594, %r1293;
	ld.global.u32 	%r1294, [%rd7+264];
	xor.b32  	%r3595, %r3595, %r1294;
	ld.global.u32 	%r1295, [%rd7+268];
	xor.b32  	%r3596, %r3596, %r1295;
	ld.global.u32 	%r1296, [%rd7+272];
	xor.b32  	%r3597, %r3597, %r1296;
	ld.global.u32 	%r1297, [%rd7+276];
	xor.b32  	%r3598, %r3598, %r1297;
$L__BB0_33:
	and.b32  	%r1299, %r1198, 16384;
	setp.eq.s32 	%p19, %r1299, 0;
	@%p19 bra 	$L__BB0_35;
	ld.global.u32 	%r1300, [%rd7+280];
	xor.b32  	%r3594, %r3594, %r1300;
	ld.global.u32 	%r1301, [%rd7+284];
	xor.b32  	%r3595, %r3595, %r1301;
	ld.global.u32 	%r1302, [%rd7+288];
	xor.b32  	%r3596, %r3596, %r1302;
	ld.global.u32 	%r1303, [%rd7+292];
	xor.b32  	%r3597, %r3597, %r1303;
	ld.global.u32 	%r1304, [%rd7+296];
	xor.b32  	%r3598, %r3598, %r1304;
$L__BB0_35:
	and.b32  	%r1306, %r1198, 32768;
	setp.eq.s32 	%p20, %r1306, 0;
	@%p20 bra 	$L__BB0_37;
	ld.global.u32 	%r1307, [%rd7+300];
	xor.b32  	%r3594, %r3594, %r1307;
	ld.global.u32 	%r1308, [%rd7+304];
	xor.b32  	%r3595, %r3595, %r1308;
	ld.global.u32 	%r1309, [%rd7+308];
	xor.b32  	%r3596, %r3596, %r1309;
	ld.global.u32 	%r1310, [%rd7+312];
	xor.b32  	%r3597, %r3597, %r1310;
	ld.global.u32 	%r1311, [%rd7+316];
	xor.b32  	%r3598, %r3598, %r1311;
$L__BB0_37:
	add.s32 	%r3306, %r3306, 16;
	setp.ne.s32 	%p21, %r3306, 32;
	@%p21 bra 	$L__BB0_5;
	mad.lo.s32 	%r1312, %r3300, -31, %r26;
	add.s32 	%r3300, %r1312, 1;
	setp.ne.s32 	%p22, %r3300, 5;
	@%p22 bra 	$L__BB0_4;
	st.local.u32 	[%rd1+4], %r3594;
	st.local.v2.u32 	[%rd1+8], {%r3595, %r3596};
	st.local.v2.u32 	[%rd1+16], {%r3597, %r3598};
	setp.eq.s64 	%p23, %rd5, 1;
	@%p23 bra 	$L__BB0_114;
	mov.b32 	%r3595, 0;
	mov.u32 	%r3594, %r3595;
	mov.u32 	%r3596, %r3595;
	mov.u32 	%r3597, %r3595;
	mov.u32 	%r3598, %r3595;
	mov.u32 	%r3392, %r3595;
$L__BB0_41:
	mul.wide.u32 	%rd32, %r3392, 4;
	add.s64 	%rd33, %rd1, %rd32;
	ld.local.u32 	%r201, [%rd33+4];
	shl.b32 	%r202, %r3392, 5;
	mov.b32 	%r3398, 0;
$L__BB0_42:
	.pragma "nounroll";
	shr.u32 	%r1315, %r201, %r3398;
	and.b32  	%r1316, %r1315, 1;
	setp.eq.b32 	%p24, %r1316, 1;
	not.pred 	%p25, %p24;
	add.s32 	%r1317, %r202, %r3398;
	mul.lo.s32 	%r1318, %r1317, 5;
	mul.wide.u32 	%rd34, %r1318, 4;
	add.s64 	%rd8, %rd6, %rd34;
	@%p25 bra 	$L__BB0_44;
	ld.global.u32 	%r1319, [%rd8];
	xor.b32  	%r3594, %r3594, %r1319;
	ld.global.u32 	%r1320, [%rd8+4];
	xor.b32  	%r3595, %r3595, %r1320;
	ld.global.u32 	%r1321, [%rd8+8];
	xor.b32  	%r3596, %r3596, %r1321;
	ld.global.u32 	%r1322, [%rd8+12];
	xor.b32  	%r3597, %r3597, %r1322;
	ld.global.u32 	%r1323, [%rd8+16];
	xor.b32  	%r3598, %r3598, %r1323;
$L__BB0_44:
	and.b32  	%r1325, %r1315, 2;
	setp.eq.s32 	%p26, %r1325, 0;
	@%p26 bra 	$L__BB0_46;
	ld.global.u32 	%r1326, [%rd8+20];
	xor.b32  	%r3594, %r3594, %r1326;
	ld.global.u32 	%r1327, [%rd8+24];
	xor.b32  	%r3595, %r3595, %r1327;
	ld.global.u32 	%r1328, [%rd8+28];
	xor.b32  	%r3596, %r3596, %r1328;
	ld.global.u32 	%r1329, [%rd8+32];
	xor.b32  	%r3597, %r3597, %r1329;
	ld.global.u32 	%r1330, [%rd8+36];
	xor.b32  	%r3598, %r3598, %r1330;
$L__BB0_46:
	and.b32  	%r1332, %r1315, 4;
	setp.eq.s32 	%p27, %r1332, 0;
	@%p27 bra 	$L__BB0_48;
	ld.global.u32 	%r1333, [%rd8+40];
	xor.b32  	%r3594, %r3594, %r1333;
	ld.global.u32 	%r1334, [%rd8+44];
	xor.b32  	%r3595, %r3595, %r1334;
	ld.global.u32 	%r1335, [%rd8+48];
	xor.b32  	%r3596, %r3596, %r1335;
	ld.global.u32 	%r1336, [%rd8+52];
	xor.b32  	%r3597, %r3597, %r1336;
	ld.global.u32 	%r1337, [%rd8+56];
	xor.b32  	%r3598, %r3598, %r1337;
$L__BB0_48:
	and.b32  	%r1339, %r1315, 8;
	setp.eq.s32 	%p28, %r1339, 0;
	@%p28 bra 	$L__BB0_50;
	ld.global.u32 	%r1340, [%rd8+60];
	xor.b32  	%r3594, %r3594, %r1340;
	ld.global.u32 	%r1341, [%rd8+64];
	xor.b32  	%r3595, %r3595, %r1341;
	ld.global.u32 	%r1342, [%rd8+68];
	xor.b32  	%r3596, %r3596, %r1342;
	ld.global.u32 	%r1343, [%rd8+72];
	xor.b32  	%r3597, %r3597, %r1343;
	ld.global.u32 	%r1344, [%rd8+76];
	xor.b32  	%r3598, %r3598, %r1344;
$L__BB0_50:
	and.b32  	%r1346, %r1315, 16;
	setp.eq.s32 	%p29, %r1346, 0;
	@%p29 bra 	$L__BB0_52;
	ld.global.u32 	%r1347, [%rd8+80];
	xor.b32  	%r3594, %r3594, %r1347;
	ld.global.u32 	%r1348, [%rd8+84];
	xor.b32  	%r3595, %r3595, %r1348;
	ld.global.u32 	%r1349, [%rd8+88];
	xor.b32  	%r3596, %r3596, %r1349;
	ld.global.u32 	%r1350, [%rd8+92];
	xor.b32  	%r3597, %r3597, %r1350;
	ld.global.u32 	%r1351, [%rd8+96];
	xor.b32  	%r3598, %r3598, %r1351;
$L__BB0_52:
	and.b32  	%r1353, %r1315, 32;
	setp.eq.s32 	%p30, %r1353, 0;
	@%p30 bra 	$L__BB0_54;
	ld.global.u32 	%r1354, [%rd8+100];
	xor.b32  	%r3594, %r3594, %r1354;
	ld.global.u32 	%r1355, [%rd8+104];
	xor.b32  	%r3595, %r3595, %r1355;
	ld.global.u32 	%r1356, [%rd8+108];
	xor.b32  	%r3596, %r3596, %r1356;
	ld.global.u32 	%r1357, [%rd8+112];
	xor.b32  	%r3597, %r3597, %r1357;
	ld.global.u32 	%r1358, [%rd8+116];
	xor.b32  	%r3598, %r3598, %r1358;
$L__BB0_54:
	and.b32  	%r1360, %r1315, 64;
	setp.eq.s32 	%p31, %r1360, 0;
	@%p31 bra 	$L__BB0_56;
	ld.global.u32 	%r1361, [%rd8+120];
	xor.b32  	%r3594, %r3594, %r1361;
	ld.global.u32 	%r1362, [%rd8+124];
	xor.b32  	%r3595, %r3595, %r1362;
	ld.global.u32 	%r1363, [%rd8+128];
	xor.b32  	%r3596, %r3596, %r1363;
	ld.global.u32 	%r1364, [%rd8+132];
	xor.b32  	%r3597, %r3597, %r1364;
	ld.global.u32 	%r1365, [%rd8+136];
	xor.b32  	%r3598, %r3598, %r1365;
$L__BB0_56:
	and.b32  	%r1367, %r1315, 128;
	setp.eq.s32 	%p32, %r1367, 0;
	@%p32 bra 	$L__BB0_58;
	ld.global.u32 	%r1368, [%rd8+140];
	xor.b32  	%r3594, %r3594, %r1368;
	ld.global.u32 	%r1369, [%rd8+144];
	xor.b32  	%r3595, %r3595, %r1369;
	ld.global.u32 	%r1370, [%rd8+148];
	xor.b32  	%r3596, %r3596, %r1370;
	ld.global.u32 	%r1371, [%rd8+152];
	xor.b32  	%r3597, %r3597, %r1371;
	ld.global.u32 	%r1372, [%rd8+156];
	xor.b32  	%r3598, %r3598, %r1372;
$L__BB0_58:
	and.b32  	%r1374, %r1315, 256;
	setp.eq.s32 	%p33, %r1374, 0;
	@%p33 bra 	$L__BB0_60;
	ld.global.u32 	%r1375, [%rd8+160];
	xor.b32  	%r3594, %r3594, %r1375;
	ld.global.u32 	%r1376, [%rd8+164];
	xor.b32  	%r3595, %r3595, %r1376;
	ld.global.u32 	%r1377, [%rd8+168];
	xor.b32  	%r3596, %r3596, %r1377;
	ld.global.u32 	%r1378, [%rd8+172];
	xor.b32  	%r3597, %r3597, %r1378;
	ld.global.u32 	%r1379, [%rd8+176];
	xor.b32  	%r3598, %r3598, %r1379;
$L__BB0_60:
	and.b32  	%r1381, %r1315, 512;
	setp.eq.s32 	%p34, %r1381, 0;
	@%p34 bra 	$L__BB0_62;
	ld.global.u32 	%r1382, [%rd8+180];
	xor.b32  	%r3594, %r3594, %r1382;
	ld.global.u32 	%r1383, [%rd8+184];
	xor.b32  	%r3595, %r3595, %r1383;
	ld.global.u32 	%r1384, [%rd8+188];
	xor.b32  	%r3596, %r3596, %r1384;
	ld.global.u32 	%r1385, [%rd8+192];
	xor.b32  	%r3597, %r3597, %r1385;
	ld.global.u32 	%r1386, [%rd8+196];
	xor.b32  	%r3598, %r3598, %r1386;
$L__BB0_62:
	and.b32  	%r1388, %r1315, 1024;
	setp.eq.s32 	%p35, %r1388, 0;
	@%p35 bra 	$L__BB0_64;
	ld.global.u32 	%r1389, [%rd8+200];
	xor.b32  	%r3594, %r3594, %r1389;
	ld.global.u32 	%r1390, [%rd8+204];
	xor.b32  	%r3595, %r3595, %r1390;
	ld.global.u32 	%r1391, [%rd8+208];
	xor.b32  	%r3596, %r3596, %r1391;
	ld.global.u32 	%r1392, [%rd8+212];
	xor.b32  	%r3597, %r3597, %r1392;
	ld.global.u32 	%r1393, [%rd8+216];
	xor.b32  	%r3598, %r3598, %r1393;
$L__BB0_64:
	and.b32  	%r1395, %r1315, 2048;
	setp.eq.s32 	%p36, %r1395, 0;
	@%p36 bra 	$L__BB0_66;
	ld.global.u32 	%r1396, [%rd8+220];
	xor.b32  	%r3594, %r3594, %r1396;
	ld.global.u32 	%r1397, [%rd8+224];
	xor.b32  	%r3595, %r3595, %r1397;
	ld.global.u32 	%r1398, [%rd8+228];
	xor.b32  	%r3596, %r3596, %r1398;
	ld.global.u32 	%r1399, [%rd8+232];
	xor.b32  	%r3597, %r3597, %r1399;
	ld.global.u32 	%r1400, [%rd8+236];
	xor.b32  	%r3598, %r3598, %r1400;
$L__BB0_66:
	and.b32  	%r1402, %r1315, 4096;
	setp.eq.s32 	%p37, %r1402, 0;
	@%p37 bra 	$L__BB0_68;
	ld.global.u32 	%r1403, [%rd8+240];
	xor.b32  	%r3594, %r3594, %r1403;
	ld.global.u32 	%r1404, [%rd8+244];
	xor.b32  	%r3595, %r3595, %r1404;
	ld.global.u32 	%r1405, [%rd8+248];
	xor.b32  	%r3596, %r3596, %r1405;
	ld.global.u32 	%r1406, [%rd8+252];
	xor.b32  	%r3597, %r3597, %r1406;
	ld.global.u32 	%r1407, [%rd8+256];
	xor.b32  	%r3598, %r3598, %r1407;
$L__BB0_68:
	and.b32  	%r1409, %r1315, 8192;
	setp.eq.s32 	%p38, %r1409, 0;
	@%p38 bra 	$L__BB0_70;
	ld.global.u32 	%r1410, [%rd8+260];
	xor.b32  	%r3594, %r3594, %r1410;
	ld.global.u32 	%r1411, [%rd8+264];
	xor.b32  	%r3595, %r3595, %r1411;
	ld.global.u32 	%r1412, [%rd8+268];
	xor.b32  	%r3596, %r3596, %r1412;
	ld.global.u32 	%r1413, [%rd8+272];
	xor.b32  	%r3597, %r3597, %r1413;
	ld.global.u32 	%r1414, [%rd8+276];
	xor.b32  	%r3598, %r3598, %r1414;
$L__BB0_70:
	and.b32  	%r1416, %r1315, 16384;
	setp.eq.s32 	%p39, %r1416, 0;
	@%p39 bra 	$L__BB0_72;
	ld.global.u32 	%r1417, [%rd8+280];
	xor.b32  	%r3594, %r3594, %r1417;
	ld.global.u32 	%r1418, [%rd8+284];
	xor.b32  	%r3595, %r3595, %r1418;
	ld.global.u32 	%r1419, [%rd8+288];
	xor.b32  	%r3596, %r3596, %r1419;
	ld.global.u32 	%r1420, [%rd8+292];
	xor.b32  	%r3597, %r3597, %r1420;
	ld.global.u32 	%r1421, [%rd8+296];
	xor.b32  	%r3598, %r3598, %r1421;
$L__BB0_72:
	and.b32  	%r1423, %r1315, 32768;
	setp.eq.s32 	%p40, %r1423, 0;
	@%p40 bra 	$L__BB0_74;
	ld.global.u32 	%r1424, [%rd8+300];
	xor.b32  	%r3594, %r3594, %r1424;
	ld.global.u32 	%r1425, [%rd8+304];
	xor.b32  	%r3595, %r3595, %r1425;
	ld.global.u32 	%r1426, [%rd8+308];
	xor.b32  	%r3596, %r3596, %r1426;
	ld.global.u32 	%r1427, [%rd8+312];
	xor.b32  	%r3597, %r3597, %r1427;
	ld.global.u32 	%r1428, [%rd8+316];
	xor.b32  	%r3598, %r3598, %r1428;
$L__BB0_74:
	add.s32 	%r3398, %r3398, 16;
	setp.ne.s32 	%p41, %r3398, 32;
	@%p41 bra 	$L__BB0_42;
	mad.lo.s32 	%r1429, %r3392, -31, %r202;
	add.s32 	%r3392, %r1429, 1;
	setp.ne.s32 	%p42, %r3392, 5;
	@%p42 bra 	$L__BB0_41;
	st.local.u32 	[%rd1+4], %r3594;
	st.local.v2.u32 	[%rd1+8], {%r3595, %r3596};
	st.local.v2.u32 	[%rd1+16], {%r3597, %r3598};
	setp.ne.s64 	%p43, %rd5, 3;
	@%p43 bra 	$L__BB0_114;
	mov.b32 	%r3595, 0;
	mov.u32 	%r3594, %r3595;
	mov.u32 	%r3596, %r3595;
	mov.u32 	%r3597, %r3595;
	mov.u32 	%r3598, %r3595;
	mov.u32 	%r3484, %r3595;
$L__BB0_78:
	mul.wide.u32 	%rd35, %r3484, 4;
	add.s64 	%rd36, %rd1, %rd35;
	ld.local.u32 	%r377, [%rd36+4];
	shl.b32 	%r378, %r3484, 5;
	mov.b32 	%r3490, 0;
$L__BB0_79:
	.pragma "nounroll";
	shr.u32 	%r1432, %r377, %r3490;
	and.b32  	%r1433, %r1432, 1;
	setp.eq.b32 	%p44, %r1433, 1;
	not.pred 	%p45, %p44;
	add.s32 	%r1434, %r378, %r3490;
	mul.lo.s32 	%r1435, %r1434, 5;
	mul.wide.u32 	%rd37, %r1435, 4;
	add.s64 	%rd9, %rd6, %rd37;
	@%p45 bra 	$L__BB0_81;
	ld.global.u32 	%r1436, [%rd9];
	xor.b32  	%r3594, %r3594, %r1436;
	ld.global.u32 	%r1437, [%rd9+4];
	xor.b32  	%r3595, %r3595, %r1437;
	ld.global.u32 	%r1438, [%rd9+8];
	xor.b32  	%r3596, %r3596, %r1438;
	ld.global.u32 	%r1439, [%rd9+12];
	xor.b32  	%r3597, %r3597, %r1439;
	ld.global.u32 	%r1440, [%rd9+16];
	xor.b32  	%r3598, %r3598, %r1440;
$L__BB0_81:
	and.b32  	%r1442, %r1432, 2;
	setp.eq.s32 	%p46, %r1442, 0;
	@%p46 bra 	$L__BB0_83;
	ld.global.u32 	%r1443, [%rd9+20];
	xor.b32  	%r3594, %r3594, %r1443;
	ld.global.u32 	%r1444, [%rd9+24];
	xor.b32  	%r3595, %r3595, %r1444;
	ld.global.u32 	%r1445, [%rd9+28];
	xor.b32  	%r3596, %r3596, %r1445;
	ld.global.u32 	%r1446, [%rd9+32];
	xor.b32  	%r3597, %r3597, %r1446;
	ld.global.u32 	%r1447, [%rd9+36];
	xor.b32  	%r3598, %r3598, %r1447;
$L__BB0_83:
	and.b32  	%r1449, %r1432, 4;
	setp.eq.s32 	%p47, %r1449, 0;
	@%p47 bra 	$L__BB0_85;
	ld.global.u32 	%r1450, [%rd9+40];
	xor.b32  	%r3594, %r3594, %r1450;
	ld.global.u32 	%r1451, [%rd9+44];
	xor.b32  	%r3595, %r3595, %r1451;
	ld.global.u32 	%r1452, [%rd9+48];
	xor.b32  	%r3596, %r3596, %r1452;
	ld.global.u32 	%r1453, [%rd9+52];
	xor.b32  	%r3597, %r3597, %r1453;
	ld.global.u32 	%r1454, [%rd9+56];
	xor.b32  	%r3598, %r3598, %r1454;
$L__BB0_85:
	and.b32  	%r1456, %r1432, 8;
	setp.eq.s32 	%p48, %r1456, 0;
	@%p48 bra 	$L__BB0_87;
	ld.global.u32 	%r1457, [%rd9+60];
	xor.b32  	%r3594, %r3594, %r1457;
	ld.global.u32 	%r1458, [%rd9+64];
	xor.b32  	%r3595, %r3595, %r1458;
	ld.global.u32 	%r1459, [%rd9+68];
	xor.b32  	%r3596, %r3596, %r1459;
	ld.global.u32 	%r1460, [%rd9+72];
	xor.b32  	%r3597, %r3597, %r1460;
	ld.global.u32 	%r1461, [%rd9+76];
	xor.b32  	%r3598, %r3598, %r1461;
$L__BB0_87:
	and.b32  	%r1463, %r1432, 16;
	setp.eq.s32 	%p49, %r1463, 0;
	@%p49 bra 	$L__BB0_89;
	ld.global.u32 	%r1464, [%rd9+80];
	xor.b32  	%r3594, %r3594, %r1464;
	ld.global.u32 	%r1465, [%rd9+84];
	xor.b32  	%r3595, %r3595, %r1465;
	ld.global.u32 	%r1466, [%rd9+88];
	xor.b32  	%r3596, %r3596, %r1466;
	ld.global.u32 	%r1467, [%rd9+92];
	xor.b32  	%r3597, %r3597, %r1467;
	ld.global.u32 	%r1468, [%rd9+96];
	xor.b32  	%r3598, %r3598, %r1468;
$L__BB0_89:
	and.b32  	%r1470, %r1432, 32;
	setp.eq.s32 	%p50, %r1470, 0;
	@%p50 bra 	$L__BB0_91;
	ld.global.u32 	%r1471, [%rd9+100];
	xor.b32  	%r3594, %r3594, %r1471;
	ld.global.u32 	%r1472, [%rd9+104];
	xor.b32  	%r3595, %r3595, %r1472;
	ld.global.u32 	%r1473, [%rd9+108];
	xor.b32  	%r3596, %r3596, %r1473;
	ld.global.u32 	%r1474, [%rd9+112];
	xor.b32  	%r3597, %r3597, %r1474;
	ld.global.u32 	%r1475, [%rd9+116];
	xor.b32  	%r3598, %r3598, %r1475;
$L__BB0_91:
	and.b32  	%r1477, %r1432, 64;
	setp.eq.s32 	%p51, %r1477, 0;
	@%p51 bra 	$L__BB0_93;
	ld.global.u32 	%r1478, [%rd9+120];
	xor.b32  	%r3594, %r3594, %r1478;
	ld.global.u32 	%r1479, [%rd9+124];
	xor.b32  	%r3595, %r3595, %r1479;
	ld.global.u32 	%r1480, [%rd9+128];
	xor.b32  	%r3596, %r3596, %r1480;
	ld.global.u32 	%r1481, [%rd9+132];
	xor.b32  	%r3597, %r3597, %r1481;
	ld.global.u32 	%r1482, [%rd9+136];
	xor.b32  	%r3598, %r3598, %r1482;
$L__BB0_93:
	and.b32  	%r1484, %r1432, 128;
	setp.eq.s32 	%p52, %r1484, 0;
	@%p52 bra 	$L__BB0_95;
	ld.global.u32 	%r1485, [%rd9+140];
	xor.b32  	%r3594, %r3594, %r1485;
	ld.global.u32 	%r1486, [%rd9+144];
	xor.b32  	%r3595, %r3595, %r1486;
	ld.global.u32 	%r1487, [%rd9+148];
	xor.b32  	%r3596, %r3596, %r1487;
	ld.global.u32 	%r1488, [%rd9+152];
	xor.b32  	%r3597, %r3597, %r1488;
	ld.global.u32 	%r1489, [%rd9+156];
	xor.b32  	%r3598, %r3598, %r1489;
$L__BB0_95:
	and.b32  	%r1491, %r1432, 256;
	setp.eq.s32 	%p53, %r1491, 0;
	@%p53 bra 	$L__BB0_97;
	ld.global.u32 	%r1492, [%rd9+160];
	xor.b32  	%r3594, %r3594, %r1492;
	ld.global.u32 	%r1493, [%rd9+164];
	xor.b32  	%r3595, %r3595, %r1493;
	ld.global.u32 	%r1494, [%rd9+168];
	xor.b32  	%r3596, %r3596, %r1494;
	ld.global.u32 	%r1495, [%rd9+172];
	xor.b32  	%r3597, %r3597, %r1495;
	ld.global.u32 	%r1496, [%rd9+176];
	xor.b32  	%r3598, %r3598, %r1496;
$L__BB0_97:
	and.b32  	%r1498, %r1432, 512;
	setp.eq.s32 	%p54, %r1498, 0;
	@%p54 bra 	$L__BB0_99;
	ld.global.u32 	%r1499, [%rd9+180];
	xor.b32  	%r3594, %r3594, %r1499;
	ld.global.u32 	%r1500, [%rd9+184];
	xor.b32  	%r3595, %r3595, %r1500;
	ld.global.u32 	%r1501, [%rd9+188];
	xor.b32  	%r3596, %r3596, %r1501;
	ld.global.u32 	%r1502, [%rd9+192];
	xor.b32  	%r3597, %r3597, %r1502;
	ld.global.u32 	%r1503, [%rd9+196];
	xor.b32  	%r3598, %r3598, %r1503;
$L__BB0_99:
	and.b32  	%r1505, %r1432, 1024;
	setp.eq.s32 	%p55, %r1505, 0;
	@%p55 bra 	$L__BB0_101;
	ld.global.u32 	%r1506, [%rd9+200];
	xor.b32  	%r3594, %r3594, %r1506;
	ld.global.u32 	%r1507, [%rd9+204];
	xor.b32  	%r3595, %r3595, %r1507;
	ld.global.u32 	%r1508, [%rd9+208];
	xor.b32  	%r3596, %r3596, %r1508;
	ld.global.u32 	%r1509, [%rd9+212];
	xor.b32  	%r3597, %r3597, %r1509;
	ld.global.u32 	%r1510, [%rd9+216];
	xor.b32  	%r3598, %r3598, %r1510;
$L__BB0_101:
	and.b32  	%r1512, %r1432, 2048;
	setp.eq.s32 	%p56, %r1512, 0;
	@%p56 bra 	$L__BB0_103;
	ld.global.u32 	%r1513, [%rd9+220];
	xor.b32  	%r3594, %r3594, %r1513;
	ld.global.u32 	%r1514, [%rd9+224];
	xor.b32  	%r3595, %r3595, %r1514;
	ld.global.u32 	%r1515, [%rd9+228];
	xor.b32  	%r3596, %r3596, %r1515;
	ld.global.u32 	%r1516, [%rd9+232];
	xor.b32  	%r3597, %r3597, %r1516;
	ld.global.u32 	%r1517, [%rd9+236];
	xor.b32  	%r3598, %r3598, %r1517;
$L__BB0_103:
	and.b32  	%r1519, %r1432, 4096;
	setp.eq.s32 	%p57, %r1519, 0;
	@%p57 bra 	$L__BB0_105;
	ld.global.u32 	%r1520, [%rd9+240];
	xor.b32  	%r3594, %r3594, %r1520;
	ld.global.u32 	%r1521, [%rd9+244];
	xor.b32  	%r3595, %r3595, %r1521;
	ld.global.u32 	%r1522, [%rd9+248];
	xor.b32  	%r3596, %r3596, %r1522;
	ld.global.u32 	%r1523, [%rd9+252];
	xor.b32  	%r3597, %r3597, %r1523;
	ld.global.u32 	%r1524, [%rd9+256];
	xor.b32  	%r3598, %r3598, %r1524;
$L__BB0_105:
	and.b32  	%r1526, %r1432, 8192;
	setp.eq.s32 	%p58, %r1526, 0;
	@%p58 bra 	$L__BB0_107;
	ld.global.u32 	%r1527, [%rd9+260];
	xor.b32  	%r3594, %r3594, %r1527;
	ld.global.u32 	%r1528, [%rd9+264];
	xor.b32  	%r3595, %r3595, %r1528;
	ld.global.u32 	%r1529, [%rd9+268];
	xor.b32  	%r3596, %r3596, %r1529;
	ld.global.u32 	%r1530, [%rd9+272];
	xor.b32  	%r3597, %r3597, %r1530;
	ld.global.u32 	%r1531, [%rd9+276];
	xor.b32  	%r3598, %r3598, %r1531;
$L__BB0_107:
	and.b32  	%r1533, %r1432, 16384;
	setp.eq.s32 	%p59, %r1533, 0;
	@%p59 bra 	$L__BB0_109;
	ld.global.u32 	%r1534, [%rd9+280];
	xor.b32  	%r3594, %r3594, %r1534;
	ld.global.u32 	%r1535, [%rd9+284];
	xor.b32  	%r3595, %r3595, %r1535;
	ld.global.u32 	%r1536, [%rd9+288];
	xor.b32  	%r3596, %r3596, %r1536;
	ld.global.u32 	%r1537, [%rd9+292];
	xor.b32  	%r3597, %r3597, %r1537;
	ld.global.u32 	%r1538, [%rd9+296];
	xor.b32  	%r3598, %r3598, %r1538;
$L__BB0_109:
	and.b32  	%r1540, %r1432, 32768;
	setp.eq.s32 	%p60, %r1540, 0;
	@%p60 bra 	$L__BB0_111;
	ld.global.u32 	%r1541, [%rd9+300];
	xor.b32  	%r3594, %r3594, %r1541;
	ld.global.u32 	%r1542, [%rd9+304];
	xor.b32  	%r3595, %r3595, %r1542;
	ld.global.u32 	%r1543, [%rd9+308];
	xor.b32  	%r3596, %r3596, %r1543;
	ld.global.u32 	%r1544, [%rd9+312];
	xor.b32  	%r3597, %r3597, %r1544;
	ld.global.u32 	%r1545, [%rd9+316];
	xor.b32  	%r3598, %r3598, %r1545;
$L__BB0_111:
	add.s32 	%r3490, %r3490, 16;
	setp.ne.s32 	%p61, %r3490, 32;
	@%p61 bra 	$L__BB0_79;
	mad.lo.s32 	%r1546, %r3484, -31, %r378;
	add.s32 	%r3484, %r1546, 1;
	setp.ne.s32 	%p62, %r3484, 5;
	@%p62 bra 	$L__BB0_78;
	st.local.u32 	[%rd1+4], %r3594;
	st.local.v2.u32 	[%rd1+8], {%r3595, %r3596};
	st.local.v2.u32 	[%rd1+16], {%r3597, %r3598};
$L__BB0_114:
	shr.u64 	%rd174, %rd4, 2;
	add.s32 	%r3289, %r3289, 1;
	setp.lt.u64 	%p63, %rd4, 4;
	@%p63 bra 	$L__BB0_115;
	bra.uni 	$L__BB0_2;
$L__BB0_115:
	cvt.u32.u64 	%r1547, %rd175;
	setp.eq.s32 	%p64, %r1547, 0;
	@%p64 bra 	$L__BB0_230;
	mov.b32 	%r3581, 0;
	mov.u64 	%rd39, precalc_xorwow_offset_matrix;
$L__BB0_117:
	mov.u64 	%rd11, %rd175;
	and.b64  	%rd12, %rd11, 3;
	setp.eq.s64 	%p65, %rd12, 0;
	@%p65 bra 	$L__BB0_229;
	mul.wide.u32 	%rd38, %r3581, 3200;
	add.s64 	%rd13, %rd39, %rd38;
	mov.b32 	%r3594, 0;
	mov.u32 	%r3595, %r3594;
	mov.u32 	%r3596, %r3594;
	mov.u32 	%r3597, %r3594;
	mov.u32 	%r3598, %r3594;
	mov.u32 	%r3587, %r3594;
$L__BB0_119:
	mul.wide.u32 	%rd40, %r3587, 4;
	add.s64 	%rd41, %rd1, %rd40;
	ld.local.u32 	%r565, [%rd41+4];
	shl.b32 	%r566, %r3587, 5;
	mov.b32 	%r3593, 0;
$L__BB0_120:
	.pragma "nounroll";
	shr.u32 	%r1551, %r565, %r3593;
	and.b32  	%r1552, %r1551, 1;
	setp.eq.b32 	%p66, %r1552, 1;
	not.pred 	%p67, %p66;
	add.s32 	%r1553, %r566, %r3593;
	mul.lo.s32 	%r1554, %r1553, 5;
	mul.wide.u32 	%rd42, %r1554, 4;
	add.s64 	%rd14, %rd13, %rd42;
	@%p67 bra 	$L__BB0_122;
	ld.global.u32 	%r1555, [%rd14];
	xor.b32  	%r3594, %r3594, %r1555;
	ld.global.u32 	%r1556, [%rd14+4];
	xor.b32  	%r3595, %r3595, %r1556;
	ld.global.u32 	%r1557, [%rd14+8];
	xor.b32  	%r3596, %r3596, %r1557;
	ld.global.u32 	%r1558, [%rd14+12];
	xor.b32  	%r3597, %r3597, %r1558;
	ld.global.u32 	%r1559, [%rd14+16];
	xor.b32  	%r3598, %r3598, %r1559;
$L__BB0_122:
	and.b32  	%r1561, %r1551, 2;
	setp.eq.s32 	%p68, %r1561, 0;
	@%p68 bra 	$L__BB0_124;
	ld.global.u32 	%r1562, [%rd14+20];
	xor.b32  	%r3594, %r3594, %r1562;
	ld.global.u32 	%r1563, [%rd14+24];
	xor.b32  	%r3595, %r3595, %r1563;
	ld.global.u32 	%r1564, [%rd14+28];
	xor.b32  	%r3596, %r3596, %r1564;
	ld.global.u32 	%r1565, [%rd14+32];
	xor.b32  	%r3597, %r3597, %r1565;
	ld.global.u32 	%r1566, [%rd14+36];
	xor.b32  	%r3598, %r3598, %r1566;
$L__BB0_124:
	and.b32  	%r1568, %r1551, 4;
	setp.eq.s32 	%p69, %r1568, 0;
	@%p69 bra 	$L__BB0_126;
	ld.global.u32 	%r1569, [%rd14+40];
	xor.b32  	%r3594, %r3594, %r1569;
	ld.global.u32 	%r1570, [%rd14+44];
	xor.b32  	%r3595, %r3595, %r1570;
	ld.global.u32 	%r1571, [%rd14+48];
	xor.b32  	%r3596, %r3596, %r1571;
	ld.global.u32 	%r1572, [%rd14+52];
	xor.b32  	%r3597, %r3597, %r1572;
	ld.global.u32 	%r1573, [%rd14+56];
	xor.b32  	%r3598, %r3598, %r1573;
$L__BB0_126:
	and.b32  	%r1575, %r1551, 8;
	setp.eq.s32 	%p70, %r1575, 0;
	@%p70 bra 	$L__BB0_128;
	ld.global.u32 	%r1576, [%rd14+60];
	xor.b32  	%r3594, %r3594, %r1576;
	ld.global.u32 	%r1577, [%rd14+64];
	xor.b32  	%r3595, %r3595, %r1577;
	ld.global.u32 	%r1578, [%rd14+68];
	xor.b32  	%r3596, %r3596, %r1578;
	ld.global.u32 	%r1579, [%rd14+72];
	xor.b32  	%r3597, %r3597, %r1579;
	ld.global.u32 	%r1580, [%rd14+76];
	xor.b32  	%r3598, %r3598, %r1580;
$L__BB0_128:
	and.b32  	%r1582, %r1551, 16;
	setp.eq.s32 	%p71, %r1582, 0;
	@%p71 bra 	$L__BB0_130;
	ld.global.u32 	%r1583, [%rd14+80];
	xor.b32  	%r3594, %r3594, %r1583;
	ld.global.u32 	%r1584, [%rd14+84];
	xor.b32  	%r3595, %r3595, %r1584;
	ld.global.u32 	%r1585, [%rd14+88];
	xor.b32  	%r3596, %r3596, %r1585;
	ld.global.u32 	%r1586, [%rd14+92];
	xor.b32  	%r3597, %r3597, %r1586;
	ld.global.u32 	%r1587, [%rd14+96];
	xor.b32  	%r3598, %r3598, %r1587;
$L__BB0_130:
	and.b32  	%r1589, %r1551, 32;
	setp.eq.s32 	%p72, %r1589, 0;
	@%p72 bra 	$L__BB0_132;
	ld.global.u32 	%r1590, [%rd14+100];
	xor.b32  	%r3594, %r3594, %r1590;
	ld.global.u32 	%r1591, [%rd14+104];
	xor.b32  	%r3595, %r3595, %r1591;
	ld.global.u32 	%r1592, [%rd14+108];
	xor.b32  	%r3596, %r3596, %r1592;
	ld.global.u32 	%r1593, [%rd14+112];
	xor.b32  	%r3597, %r3597, %r1593;
	ld.global.u32 	%r1594, [%rd14+116];
	xor.b32  	%r3598, %r3598, %r1594;
$L__BB0_132:
	and.b32  	%r1596, %r1551, 64;
	setp.eq.s32 	%p73, %r1596, 0;
	@%p73 bra 	$L__BB0_134;
	ld.global.u32 	%r1597, [%rd14+120];
	xor.b32  	%r3594, %r3594, %r1597;
	ld.global.u32 	%r1598, [%rd14+124];
	xor.b32  	%r3595, %r3595, %r1598;
	ld.global.u32 	%r1599, [%rd14+128];
	xor.b32  	%r3596, %r3596, %r1599;
	ld.global.u32 	%r1600, [%rd14+132];
	xor.b32  	%r3597, %r3597, %r1600;
	ld.global.u32 	%r1601, [%rd14+136];
	xor.b32  	%r3598, %r3598, %r1601;
$L__BB0_134:
	and.b32  	%r1603, %r1551, 128;
	setp.eq.s32 	%p74, %r1603, 0;
	@%p74 bra 	$L__BB0_136;
	ld.global.u32 	%r1604, [%rd14+140];
	xor.b32  	%r3594, %r3594, %r1604;
	ld.global.u32 	%r1605, [%rd14+144];
	xor.b32  	%r3595, %r3595, %r1605;
	ld.global.u32 	%r1606, [%rd14+148];
	xor.b32  	%r3596, %r3596, %r1606;
	ld.global.u32 	%r1607, [%rd14+152];
	xor.b32  	%r3597, %r3597, %r1607;
	ld.global.u32 	%r1608, [%rd14+156];
	xor.b32  	%r3598, %r3598, %r1608;
$L__BB0_136:
	and.b32  	%r1610, %r1551, 256;
	setp.eq.s32 	%p75, %r1610, 0;
	@%p75 bra 	$L__BB0_138;
	ld.global.u32 	%r1611, [%rd14+160];
	xor.b32  	%r3594, %r3594, %r1611;
	ld.global.u32 	%r1612, [%rd14+164];
	xor.b32  	%r3595, %r3595, %r1612;
	ld.global.u32 	%r1613, [%rd14+168];
	xor.b32  	%r3596, %r3596, %r1613;
	ld.global.u32 	%r1614, [%rd14+172];
	xor.b32  	%r3597, %r3597, %r1614;
	ld.global.u32 	%r1615, [%rd14+176];
	xor.b32  	%r3598, %r3598, %r1615;
$L__BB0_138:
	and.b32  	%r1617, %r1551, 512;
	setp.eq.s32 	%p76, %r1617, 0;
	@%p76 bra 	$L__BB0_140;
	ld.global.u32 	%r1618, [%rd14+180];
	xor.b32  	%r3594, %r3594, %r1618;
	ld.global.u32 	%r1619, [%rd14+184];
	xor.b32  	%r3595, %r3595, %r1619;
	ld.global.u32 	%r1620, [%rd14+188];
	xor.b32  	%r3596, %r3596, %r1620;
	ld.global.u32 	%r1621, [%rd14+192];
	xor.b32  	%r3597, %r3597, %r1621;
	ld.global.u32 	%r1622, [%rd14+196];
	xor.b32  	%r3598, %r3598, %r1622;
$L__BB0_140:
	and.b32  	%r1624, %r1551, 1024;
	setp.eq.s32 	%p77, %r1624, 0;
	@%p77 bra 	$L__BB0_142;
	ld.global.u32 	%r1625, [%rd14+200];
	xor.b32  	%r3594, %r3594, %r1625;
	ld.global.u32 	%r1626, [%rd14+204];
	xor.b32  	%r3595, %r3595, %r1626;
	ld.global.u32 	%r1627, [%rd14+208];
	xor.b32  	%r3596, %r3596, %r1627;
	ld.global.u32 	%r1628, [%rd14+212];
	xor.b32  	%r3597, %r3597, %r1628;
	ld.global.u32 	%r1629, [%rd14+216];
	xor.b32  	%r3598, %r3598, %r1629;
$L__BB0_142:
	and.b32  	%r1631, %r1551, 2048;
	setp.eq.s32 	%p78, %r1631, 0;
	@%p78 bra 	$L__BB0_144;
	ld.global.u32 	%r1632, [%rd14+220];
	xor.b32  	%r3594, %r3594, %r1632;
	ld.global.u32 	%r1633, [%rd14+224];
	xor.b32  	%r3595, %r3595, %r1633;
	ld.global.u32 	%r1634, [%rd14+228];
	xor.b32  	%r3596, %r3596, %r1634;
	ld.global.u32 	%r1635, [%rd14+232];
	xor.b32  	%r3597, %r3597, %r1635;
	ld.global.u32 	%r1636, [%rd14+236];
	xor.b32  	%r3598, %r3598, %r1636;
$L__BB0_144:
	and.b32  	%r1638, %r1551, 4096;
	setp.eq.s32 	%p79, %r1638, 0;
	@%p79 bra 	$L__BB0_146;
	ld.global.u32 	%r1639, [%rd14+240];
	xor.b32  	%r3594, %r3594, %r1639;
	ld.global.u32 	%r1640, [%rd14+244];
	xor.b32  	%r3595, %r3595, %r1640;
	ld.global.u32 	%r1641, [%rd14+248];
	xor.b32  	%r3596, %r3596, %r1641;
	ld.global.u32 	%r1642, [%rd14+252];
	xor.b32  	%r3597, %r3597, %r1642;
	ld.global.u32 	%r1643, [%rd14+256];
	xor.b32  	%r3598, %r3598, %r1643;
$L__BB0_146:
	and.b32  	%r1645, %r1551, 8192;
	setp.eq.s32 	%p80, %r1645, 0;
	@%p80 bra 	$L__BB0_148;
	ld.global.u32 	%r1646, [%rd14+260];
	xor.b32  	%r3594, %r3594, %r1646;
	ld.global.u32 	%r1647, [%rd14+264];
	xor.b32  	%r3595, %r3595, %r1647;
	ld.global.u32 	%r1648, [%rd14+268];
	xor.b32  	%r3596, %r3596, %r1648;
	ld.global.u32 	%r1649, [%rd14+272];
	xor.b32  	%r3597, %r3597, %r1649;
	ld.global.u32 	%r1650, [%rd14+276];
	xor.b32  	%r3598, %r3598, %r1650;
$L__BB0_148:
	and.b32  	%r1652, %r1551, 16384;
	setp.eq.s32 	%p81, %r1652, 0;
	@%p81 bra 	$L__BB0_150;
	ld.global.u32 	%r1653, [%rd14+280];
	xor.b32  	%r3594, %r3594, %r1653;
	ld.global.u32 	%r1654, [%rd14+284];
	xor.b32  	%r3595, %r3595, %r1654;
	ld.global.u32 	%r1655, [%rd14+288];
	xor.b32  	%r3596, %r3596, %r1655;
	ld.global.u32 	%r1656, [%rd14+292];
	xor.b32  	%r3597, %r3597, %r1656;
	ld.global.u32 	%r1657, [%rd14+296];
	xor.b32  	%r3598, %r3598, %r1657;
$L__BB0_150:
	and.b32  	%r1659, %r1551, 32768;
	setp.eq.s32 	%p82, %r1659, 0;
	@%p82 bra 	$L__BB0_152;
	ld.global.u32 	%r1660, [%rd14+300];
	xor.b32  	%r3594, %r3594, %r1660;
	ld.global.u32 	%r1661, [%rd14+304];
	xor.b32  	%r3595, %r3595, %r1661;
	ld.global.u32 	%r1662, [%rd14+308];
	xor.b32  	%r3596, %r3596, %r1662;
	ld.global.u32 	%r1663, [%rd14+312];
	xor.b32  	%r3597, %r3597, %r1663;
	ld.global.u32 	%r1664, [%rd14+316];
	xor.b32  	%r3598, %r3598, %r1664;
$L__BB0_152:
	add.s32 	%r3593, %r3593, 16;
	setp.ne.s32 	%p83, %r3593, 32;
	@%p83 bra 	$L__BB0_120;
	mad.lo.s32 	%r1665, %r3587, -31, %r566;
	add.s32 	%r3587, %r1665, 1;
	setp.ne.s32 	%p84, %r3587, 5;
	@%p84 bra 	$L__BB0_119;
	st.local.u32 	[%rd1+4], %r3594;
	st.local.v2.u32 	[%rd1+8], {%r3595, %r3596};
	st.local.v2.u32 	[%rd1+16], {%r3597, %r3598};
	setp.eq.s64 	%p85, %rd12, 1;
	@%p85 bra 	$L__BB0_229;
	mov.b32 	%r3594, 0;
	mov.u32 	%r3595, %r3594;
	mov.u32 	%r3596, %r3594;
	mov.u32 	%r3597, %r3594;
	mov.u32 	%r3598, %r3594;
	mov.u32 	%r3679, %r3594;
$L__BB0_156:
	mul.wide.u32 	%rd43, %r3679, 4;
	add.s64 	%rd44, %rd1, %rd43;
	ld.local.u32 	%r741, [%rd44+4];
	shl.b32 	%r742, %r3679, 5;
	mov.b32 	%r3685, 0;
$L__BB0_157:
	.pragma "nounroll";
	shr.u32 	%r1668, %r741, %r3685;
	and.b32  	%r1669, %r1668, 1;
	setp.eq.b32 	%p86, %r1669, 1;
	not.pred 	%p87, %p86;
	add.s32 	%r1670, %r742, %r3685;
	mul.lo.s32 	%r1671, %r1670, 5;
	mul.wide.u32 	%rd45, %r1671, 4;
	add.s64 	%rd15, %rd13, %rd45;
	@%p87 bra 	$L__BB0_159;
	ld.global.u32 	%r1672, [%rd15];
	xor.b32  	%r3594, %r3594, %r1672;
	ld.global.u32 	%r1673, [%rd15+4];
	xor.b32  	%r3595, %r3595, %r1673;
	ld.global.u32 	%r1674, [%rd15+8];
	xor.b32  	%r3596, %r3596, %r1674;
	ld.global.u32 	%r1675, [%rd15+12];
	xor.b32  	%r3597, %r3597, %r1675;
	ld.global.u32 	%r1676, [%rd15+16];
	xor.b32  	%r3598, %r3598, %r1676;
$L__BB0_159:
	and.b32  	%r1678, %r1668, 2;
	setp.eq.s32 	%p88, %r1678, 0;
	@%p88 bra 	$L__BB0_161;
	ld.global.u32 	%r1679, [%rd15+20];
	xor.b32  	%r3594, %r3594, %r1679;
	ld.global.u32 	%r1680, [%rd15+24];
	xor.b32  	%r3595, %r3595, %r1680;
	ld.global.u32 	%r1681, [%rd15+28];
	xor.b32  	%r3596, %r3596, %r1681;
	ld.global.u32 	%r1682, [%rd15+32];
	xor.b32  	%r3597, %r3597, %r1682;
	ld.global.u32 	%r1683, [%rd15+36];
	xor.b32  	%r3598, %r3598, %r1683;
$L__BB0_161:
	and.b32  	%r1685, %r1668, 4;
	setp.eq.s32 	%p89, %r1685, 0;
	@%p89 bra 	$L__BB0_163;
	ld.global.u32 	%r1686, [%rd15+40];
	xor.b32  	%r3594, %r3594, %r1686;
	ld.global.u32 	%r1687, [%rd15+44];
	xor.b32  	%r3595, %r3595, %r1687;
	ld.global.u32 	%r1688, [%rd15+48];
	xor.b32  	%r3596, %r3596, %r1688;
	ld.global.u32 	%r1689, [%rd15+52];
	xor.b32  	%r3597, %r3597, %r1689;
	ld.global.u32 	%r1690, [%rd15+56];
	xor.b32  	%r3598, %r3598, %r1690;
$L__BB0_163:
	and.b32  	%r1692, %r1668, 8;
	setp.eq.s32 	%p90, %r1692, 0;
	@%p90 bra 	$L__BB0_165;
	ld.global.u32 	%r1693, [%rd15+60];
	xor.b32  	%r3594, %r3594, %r1693;
	ld.global.u32 	%r1694, [%rd15+64];
	xor.b32  	%r3595, %r3595, %r1694;
	ld.global.u32 	%r1695, [%rd15+68];
	xor.b32  	%r3596, %r3596, %r1695;
	ld.global.u32 	%r1696, [%rd15+72];
	xor.b32  	%r3597, %r3597, %r1696;
	ld.global.u32 	%r1697, [%rd15+76];
	xor.b32  	%r3598, %r3598, %r1697;
$L__BB0_165:
	and.b32  	%r1699, %r1668, 16;
	setp.eq.s32 	%p91, %r1699, 0;
	@%p91 bra 	$L__BB0_167;
	ld.global.u32 	%r1700, [%rd15+80];
	xor.b32  	%r3594, %r3594, %r1700;
	ld.global.u32 	%r1701, [%rd15+84];
	xor.b32  	%r3595, %r3595, %r1701;
	ld.global.u32 	%r1702, [%rd15+88];
	xor.b32  	%r3596, %r3596, %r1702;
	ld.global.u32 	%r1703, [%rd15+92];
	xor.b32  	%r3597, %r3597, %r1703;
	ld.global.u32 	%r1704, [%rd15+96];
	xor.b32  	%r3598, %r3598, %r1704;
$L__BB0_167:
	and.b32  	%r1706, %r1668, 32;
	setp.eq.s32 	%p92, %r1706, 0;
	@%p92 bra 	$L__BB0_169;
	ld.global.u32 	%r1707, [%rd15+100];
	xor.b32  	%r3594, %r3594, %r1707;
	ld.global.u32 	%r1708, [%rd15+104];
	xor.b32  	%r3595, %r3595, %r1708;
	ld.global.u32 	%r1709, [%rd15+108];
	xor.b32  	%r3596, %r3596, %r1709;
	ld.global.u32 	%r1710, [%rd15+112];
	xor.b32  	%r3597, %r3597, %r1710;
	ld.global.u32 	%r1711, [%rd15+116];
	xor.b32  	%r3598, %r3598, %r1711;
$L__BB0_169:
	and.b32  	%r1713, %r1668, 64;
	setp.eq.s32 	%p93, %r1713, 0;
	@%p93 bra 	$L__BB0_171;
	ld.global.u32 	%r1714, [%rd15+120];
	xor.b32  	%r3594, %r3594, %r1714;
	ld.global.u32 	%r1715, [%rd15+124];
	xor.b32  	%r3595, %r3595, %r1715;
	ld.global.u32 	%r1716, [%rd15+128];
	xor.b32  	%r3596, %r3596, %r1716;
	ld.global.u32 	%r1717, [%rd15+132];
	xor.b32  	%r3597, %r3597, %r1717;
	ld.global.u32 	%r1718, [%rd15+136];
	xor.b32  	%r3598, %r3598, %r1718;
$L__BB0_171:
	and.b32  	%r1720, %r1668, 128;
	setp.eq.s32 	%p94, %r1720, 0;
	@%p94 bra 	$L__BB0_173;
	ld.global.u32 	%r1721, [%rd15+140];
	xor.b32  	%r3594, %r3594, %r1721;
	ld.global.u32 	%r1722, [%rd15+144];
	xor.b32  	%r3595, %r3595, %r1722;
	ld.global.u32 	%r1723, [%rd15+148];
	xor.b32  	%r3596, %r3596, %r1723;
	ld.global.u32 	%r1724, [%rd15+152];
	xor.b32  	%r3597, %r3597, %r1724;
	ld.global.u32 	%r1725, [%rd15+156];
	xor.b32  	%r3598, %r3598, %r1725;
$L__BB0_173:
	and.b32  	%r1727, %r1668, 256;
	setp.eq.s32 	%p95, %r1727, 0;
	@%p95 bra 	$L__BB0_175;
	ld.global.u32 	%r1728, [%rd15+160];
	xor.b32  	%r3594, %r3594, %r1728;
	ld.global.u32 	%r1729, [%rd15+164];
	xor.b32  	%r3595, %r3595, %r1729;
	ld.global.u32 	%r1730, [%rd15+168];
	xor.b32  	%r3596, %r3596, %r1730;
	ld.global.u32 	%r1731, [%rd15+172];
	xor.b32  	%r3597, %r3597, %r1731;
	ld.global.u32 	%r1732, [%rd15+176];
	xor.b32  	%r3598, %r3598, %r1732;
$L__BB0_175:
	and.b32  	%r1734, %r1668, 512;
	setp.eq.s32 	%p96, %r1734, 0;
	@%p96 bra 	$L__BB0_177;
	ld.global.u32 	%r1735, [%rd15+180];
	xor.b32  	%r3594, %r3594, %r1735;
	ld.global.u32 	%r1736, [%rd15+184];
	xor.b32  	%r3595, %r3595, %r1736;
	ld.global.u32 	%r1737, [%rd15+188];
	xor.b32  	%r3596, %r3596, %r1737;
	ld.global.u32 	%r1738, [%rd15+192];
	xor.b32  	%r3597, %r3597, %r1738;
	ld.global.u32 	%r1739, [%rd15+196];
	xor.b32  	%r3598, %r3598, %r1739;
$L__BB0_177:
	and.b32  	%r1741, %r1668, 1024;
	setp.eq.s32 	%p97, %r1741, 0;
	@%p97 bra 	$L__BB0_179;
	ld.global.u32 	%r1742, [%rd15+200];
	xor.b32  	%r3594, %r3594, %r1742;
	ld.global.u32 	%r1743, [%rd15+204];
	xor.b32  	%r3595, %r3595, %r1743;
	ld.global.u32 	%r1744, [%rd15+208];
	xor.b32  	%r3596, %r3596, %r1744;
	ld.global.u32 	%r1745, [%rd15+212];
	xor.b32  	%r3597, %r3597, %r1745;
	ld.global.u32 	%r1746, [%rd15+216];
	xor.b32  	%r3598, %r3598, %r1746;
$L__BB0_179:
	and.b32  	%r1748, %r1668, 2048;
	setp.eq.s32 	%p98, %r1748, 0;
	@%p98 bra 	$L__BB0_181;
	ld.global.u32 	%r1749, [%rd15+220];
	xor.b32  	%r3594, %r3594, %r1749;
	ld.global.u32 	%r1750, [%rd15+224];
	xor.b32  	%r3595, %r3595, %r1750;
	ld.global.u32 	%r1751, [%rd15+228];
	xor.b32  	%r3596, %r3596, %r1751;
	ld.global.u32 	%r1752, [%rd15+232];
	xor.b32  	%r3597, %r3597, %r1752;
	ld.global.u32 	%r1753, [%rd15+236];
	xor.b32  	%r3598, %r3598, %r1753;
$L__BB0_181:
	and.b32  	%r1755, %r1668, 4096;
	setp.eq.s32 	%p99, %r1755, 0;
	@%p99 bra 	$L__BB0_183;
	ld.global.u32 	%r1756, [%rd15+240];
	xor.b32  	%r3594, %r3594, %r1756;
	ld.global.u32 	%r1757, [%rd15+244];
	xor.b32  	%r3595, %r3595, %r1757;
	ld.global.u32 	%r1758, [%rd15+248];
	xor.b32  	%r3596, %r3596, %r1758;
	ld.global.u32 	%r1759, [%rd15+252];
	xor.b32  	%r3597, %r3597, %r1759;
	ld.global.u32 	%r1760, [%rd15+256];
	xor.b32  	%r3598, %r3598, %r1760;
$L__BB0_183:
	and.b32  	%r1762, %r1668, 8192;
	setp.eq.s32 	%p100, %r1762, 0;
	@%p100 bra 	$L__BB0_185;
	ld.global.u32 	%r1763, [%rd15+260];
	xor.b32  	%r3594, %r3594, %r1763;
	ld.global.u32 	%r1764, [%rd15+264];
	xor.b32  	%r3595, %r3595, %r1764;
	ld.global.u32 	%r1765, [%rd15+268];
	xor.b32  	%r3596, %r3596, %r1765;
	ld.global.u32 	%r1766, [%rd15+272];
	xor.b32  	%r3597, %r3597, %r1766;
	ld.global.u32 	%r1767, [%rd15+276];
	xor.b32  	%r3598, %r3598, %r1767;
$L__BB0_185:
	and.b32  	%r1769, %r1668, 16384;
	setp.eq.s32 	%p101, %r1769, 0;
	@%p101 bra 	$L__BB0_187;
	ld.global.u32 	%r1770, [%rd15+280];
	xor.b32  	%r3594, %r3594, %r1770;
	ld.global.u32 	%r1771, [%rd15+284];
	xor.b32  	%r3595, %r3595, %r1771;
	ld.global.u32 	%r1772, [%rd15+288];
	xor.b32  	%r3596, %r3596, %r1772;
	ld.global.u32 	%r1773, [%rd15+292];
	xor.b32  	%r3597, %r3597, %r1773;
	ld.global.u32 	%r1774, [%rd15+296];
	xor.b32  	%r3598, %r3598, %r1774;
$L__BB0_187:
	and.b32  	%r1776, %r1668, 32768;
	setp.eq.s32 	%p102, %r1776, 0;
	@%p102 bra 	$L__BB0_189;
	ld.global.u32 	%r1777, [%rd15+300];
	xor.b32  	%r3594, %r3594, %r1777;
	ld.global.u32 	%r1778, [%rd15+304];
	xor.b32  	%r3595, %r3595, %r1778;
	ld.global.u32 	%r1779, [%rd15+308];
	xor.b32  	%r3596, %r3596, %r1779;
	ld.global.u32 	%r1780, [%rd15+312];
	xor.b32  	%r3597, %r3597, %r1780;
	ld.global.u32 	%r1781, [%rd15+316];
	xor.b32  	%r3598, %r3598, %r1781;
$L__BB0_189:
	add.s32 	%r3685, %r3685, 16;
	setp.ne.s32 	%p103, %r3685, 32;
	@%p103 bra 	$L__BB0_157;
	mad.lo.s32 	%r1782, %r3679, -31, %r742;
	add.s32 	%r3679, %r1782, 1;
	setp.ne.s32 	%p104, %r3679, 5;
	@%p104 bra 	$L__BB0_156;
	st.local.u32 	[%rd1+4], %r3594;
	st.local.v2.u32 	[%rd1+8], {%r3595, %r3596};
	st.local.v2.u32 	[%rd1+16], {%r3597, %r3598};
	setp.ne.s64 	%p105, %rd12, 3;
	@%p105 bra 	$L__BB0_229;
	mov.b32 	%r3594, 0;
	mov.u32 	%r3595, %r3594;
	mov.u32 	%r3596, %r3594;
	mov.u32 	%r3597, %r3594;
	mov.u32 	%r3598, %r3594;
	mov.u32 	%r3771, %r3594;
$L__BB0_193:
	mul.wide.u32 	%rd46, %r3771, 4;
	add.s64 	%rd47, %rd1, %rd46;
	ld.local.u32 	%r917, [%rd47+4];
	shl.b32 	%r918, %r3771, 5;
	mov.b32 	%r3777, 0;
$L__BB0_194:
	.pragma "nounroll";
	shr.u32 	%r1785, %r917, %r3777;
	and.b32  	%r1786, %r1785, 1;
	setp.eq.b32 	%p106, %r1786, 1;
	not.pred 	%p107, %p106;
	add.s32 	%r1787, %r918, %r3777;
	mul.lo.s32 	%r1788, %r1787, 5;
	mul.wide.u32 	%rd48, %r1788, 4;
	add.s64 	%rd16, %rd13, %rd48;
	@%p107 bra 	$L__BB0_196;
	ld.global.u32 	%r1789, [%rd16];
	xor.b32  	%r3594, %r3594, %r1789;
	ld.global.u32 	%r1790, [%rd16+4];
	xor.b32  	%r3595, %r3595, %r1790;
	ld.global.u32 	%r1791, [%rd16+8];
	xor.b32  	%r3596, %r3596, %r1791;
	ld.global.u32 	%r1792, [%rd16+12];
	xor.b32  	%r3597, %r3597, %r1792;
	ld.global.u32 	%r1793, [%rd16+16];
	xor.b32  	%r3598, %r3598, %r1793;
$L__BB0_196:
	and.b32  	%r1795, %r1785, 2;
	setp.eq.s32 	%p108, %r1795, 0;
	@%p108 bra 	$L__BB0_198;
	ld.global.u32 	%r1796, [%rd16+20];
	xor.b32  	%r3594, %r3594, %r1796;
	ld.global.u32 	%r1797, [%rd16+24];
	xor.b32  	%r3595, %r3595, %r1797;
	ld.global.u32 	%r1798, [%rd16+28];
	xor.b32  	%r3596, %r3596, %r1798;
	ld.global.u32 	%r1799, [%rd16+32];
	xor.b32  	%r3597, %r3597, %r1799;
	ld.global.u32 	%r1800, [%rd16+36];
	xor.b32  	%r3598, %r3598, %r1800;
$L__BB0_198:
	and.b32  	%r1802, %r1785, 4;
	setp.eq.s32 	%p109, %r1802, 0;
	@%p109 bra 	$L__BB0_200;
	ld.global.u32 	%r1803, [%rd16+40];
	xor.b32  	%r3594, %r3594, %r1803;
	ld.global.u32 	%r1804, [%rd16+44];
	xor.b32  	%r3595, %r3595, %r1804;
	ld.global.u32 	%r1805, [%rd16+48];
	xor.b32  	%r3596, %r3596, %r1805;
	ld.global.u32 	%r1806, [%rd16+52];
	xor.b32  	%r3597, %r3597, %r1806;
	ld.global.u32 	%r1807, [%rd16+56];
	xor.b32  	%r3598, %r3598, %r1807;
$L__BB0_200:
	and.b32  	%r1809, %r1785, 8;
	setp.eq.s32 	%p110, %r1809, 0;
	@%p110 bra 	$L__BB0_202;
	ld.global.u32 	%r1810, [%rd16+60];
	xor.b32  	%r3594, %r3594, %r1810;
	ld.global.u32 	%r1811, [%rd16+64];
	xor.b32  	%r3595, %r3595, %r1811;
	ld.global.u32 	%r1812, [%rd16+68];
	xor.b32  	%r3596, %r3596, %r1812;
	ld.global.u32 	%r1813, [%rd16+72];
	xor.b32  	%r3597, %r3597, %r1813;
	ld.global.u32 	%r1814, [%rd16+76];
	xor.b32  	%r3598, %r3598, %r1814;
$L__BB0_202:
	and.b32  	%r1816, %r1785, 16;
	setp.eq.s32 	%p111, %r1816, 0;
	@%p111 bra 	$L__BB0_204;
	ld.global.u32 	%r1817, [%rd16+80];
	xor.b32  	%r3594, %r3594, %r1817;
	ld.global.u32 	%r1818, [%rd16+84];
	xor.b32  	%r3595, %r3595, %r1818;
	ld.global.u32 	%r1819, [%rd16+88];
	xor.b32  	%r3596, %r3596, %r1819;
	ld.global.u32 	%r1820, [%rd16+92];
	xor.b32  	%r3597, %r3597, %r1820;
	ld.global.u32 	%r1821, [%rd16+96];
	xor.b32  	%r3598, %r3598, %r1821;
$L__BB0_204:
	and.b32  	%r1823, %r1785, 32;
	setp.eq.s32 	%p112, %r1823, 0;
	@%p112 bra 	$L__BB0_206;
	ld.global.u32 	%r1824, [%rd16+100];
	xor.b32  	%r3594, %r3594, %r1824;
	ld.global.u32 	%r1825, [%rd16+104];
	xor.b32  	%r3595, %r3595, %r1825;
	ld.global.u32 	%r1826, [%rd16+108];
	xor.b32  	%r3596, %r3596, %r1826;
	ld.global.u32 	%r1827, [%rd16+112];
	xor.b32  	%r3597, %r3597, %r1827;
	ld.global.u32 	%r1828, [%rd16+116];
	xor.b32  	%r3598, %r3598, %r1828;
$L__BB0_206:
	and.b32  	%r1830, %r1785, 64;
	setp.eq.s32 	%p113, %r1830, 0;
	@%p113 bra 	$L__BB0_208;
	ld.global.u32 	%r1831, [%rd16+120];
	xor.b32  	%r3594, %r3594, %r1831;
	ld.global.u32 	%r1832, [%rd16+124];
	xor.b32  	%r3595, %r3595, %r1832;
	ld.global.u32 	%r1833, [%rd16+128];
	xor.b32  	%r3596, %r3596, %r1833;
	ld.global.u32 	%r1834, [%rd16+132];
	xor.b32  	%r3597, %r3597, %r1834;
	ld.global.u32 	%r1835, [%rd16+136];
	xor.b32  	%r3598, %r3598, %r1835;
$L__BB0_208:
	and.b32  	%r1837, %r1785, 128;
	setp.eq.s32 	%p114, %r1837, 0;
	@%p114 bra 	$L__BB0_210;
	ld.global.u32 	%r1838, [%rd16+140];
	xor.b32  	%r3594, %r3594, %r1838;
	ld.global.u32 	%r1839, [%rd16+144];
	xor.b32  	%r3595, %r3595, %r1839;
	ld.global.u32 	%r1840, [%rd16+148];
	xor.b32  	%r3596, %r3596, %r1840;
	ld.global.u32 	%r1841, [%rd16+152];
	xor.b32  	%r3597, %r3597, %r1841;
	ld.global.u32 	%r1842, [%rd16+156];
	xor.b32  	%r3598, %r3598, %r1842;
$L__BB0_210:
	and.b32  	%r1844, %r1785, 256;
	setp.eq.s32 	%p115, %r1844, 0;
	@%p115 bra 	$L__BB0_212;
	ld.global.u32 	%r1845, [%rd16+160];
	xor.b32  	%r3594, %r3594, %r1845;
	ld.global.u32 	%r1846, [%rd16+164];
	xor.b32  	%r3595, %r3595, %r1846;
	ld.global.u32 	%r1847, [%rd16+168];
	xor.b32  	%r3596, %r3596, %r1847;
	ld.global.u32 	%r1848, [%rd16+172];
	xor.b32  	%r3597, %r3597, %r1848;
	ld.global.u32 	%r1849, [%rd16+176];
	xor.b32  	%r3598, %r3598, %r1849;
$L__BB0_212:
	and.b32  	%r1851, %r1785, 512;
	setp.eq.s32 	%p116, %r1851, 0;
	@%p116 bra 	$L__BB0_214;
	ld.global.u32 	%r1852, [%rd16+180];
	xor.b32  	%r3594, %r3594, %r1852;
	ld.global.u32 	%r1853, [%rd16+184];
	xor.b32  	%r3595, %r3595, %r1853;
	ld.global.u32 	%r1854, [%rd16+188];
	xor.b32  	%r3596, %r3596, %r1854;
	ld.global.u32 	%r1855, [%rd16+192];
	xor.b32  	%r3597, %r3597, %r1855;
	ld.global.u32 	%r1856, [%rd16+196];
	xor.b32  	%r3598, %r3598, %r1856;
$L__BB0_214:
	and.b32  	%r1858, %r1785, 1024;
	setp.eq.s32 	%p117, %r1858, 0;
	@%p117 bra 	$L__BB0_216;
	ld.global.u32 	%r1859, [%rd16+200];
	xor.b32  	%r3594, %r3594, %r1859;
	ld.global.u32 	%r1860, [%rd16+204];
	xor.b32  	%r3595, %r3595, %r1860;
	ld.global.u32 	%r1861, [%rd16+208];
	xor.b32  	%r3596, %r3596, %r1861;
	ld.global.u32 	%r1862, [%rd16+212];
	xor.b32  	%r3597, %r3597, %r1862;
	ld.global.u32 	%r1863, [%rd16+216];
	xor.b32  	%r3598, %r3598, %r1863;
$L__BB0_216:
	and.b32  	%r1865, %r1785, 2048;
	setp.eq.s32 	%p118, %r1865, 0;
	@%p118 bra 	$L__BB0_218;
	ld.global.u32 	%r1866, [%rd16+220];
	xor.b32  	%r3594, %r3594, %r1866;
	ld.global.u32 	%r1867, [%rd16+224];
	xor.b32  	%r3595, %r3595, %r1867;
	ld.global.u32 	%r1868, [%rd16+228];
	xor.b32  	%r3596, %r3596, %r1868;
	ld.global.u32 	%r1869, [%rd16+232];
	xor.b32  	%r3597, %r3597, %r1869;
	ld.global.u32 	%r1870, [%rd16+236];
	xor.b32  	%r3598, %r3598, %r1870;
$L__BB0_218:
	and.b32  	%r1872, %r1785, 4096;
	setp.eq.s32 	%p119, %r1872, 0;
	@%p119 bra 	$L__BB0_220;
	ld.global.u32 	%r1873, [%rd16+240];
	xor.b32  	%r3594, %r3594, %r1873;
	ld.global.u32 	%r1874, [%rd16+244];
	xor.b32  	%r3595, %r3595, %r1874;
	ld.global.u32 	%r1875, [%rd16+248];
	xor.b32  	%r3596, %r3596, %r1875;
	ld.global.u32 	%r1876, [%rd16+252];
	xor.b32  	%r3597, %r3597, %r1876;
	ld.global.u32 	%r1877, [%rd16+256];
	xor.b32  	%r3598, %r3598, %r1877;
$L__BB0_220:
	and.b32  	%r1879, %r1785, 8192;
	setp.eq.s32 	%p120, %r1879, 0;
	@%p120 bra 	$L__BB0_222;
	ld.global.u32 	%r1880, [%rd16+260];
	xor.b32  	%r3594, %r3594, %r1880;
	ld.global.u32 	%r1881, [%rd16+264];
	xor.b32  	%r3595, %r3595, %r1881;
	ld.global.u32 	%r1882, [%rd16+268];
	xor.b32  	%r3596, %r3596, %r1882;
	ld.global.u32 	%r1883, [%rd16+272];
	xor.b32  	%r3597, %r3597, %r1883;
	ld.global.u32 	%r1884, [%rd16+276];
	xor.b32  	%r3598, %r3598, %r1884;
$L__BB0_222:
	and.b32  	%r1886, %r1785, 16384;
	setp.eq.s32 	%p121, %r1886, 0;
	@%p121 bra 	$L__BB0_224;
	ld.global.u32 	%r1887, [%rd16+280];
	xor.b32  	%r3594, %r3594, %r1887;
	ld.global.u32 	%r1888, [%rd16+284];
	xor.b32  	%r3595, %r3595, %r1888;
	ld.global.u32 	%r1889, [%rd16+288];
	xor.b32  	%r3596, %r3596, %r1889;
	ld.global.u32 	%r1890, [%rd16+292];
	xor.b32  	%r3597, %r3597, %r1890;
	ld.global.u32 	%r1891, [%rd16+296];
	xor.b32  	%r3598, %r3598, %r1891;
$L__BB0_224:
	and.b32  	%r1893, %r1785, 32768;
	setp.eq.s32 	%p122, %r1893, 0;
	@%p122 bra 	$L__BB0_226;
	ld.global.u32 	%r1894, [%rd16+300];
	xor.b32  	%r3594, %r3594, %r1894;
	ld.global.u32 	%r1895, [%rd16+304];
	xor.b32  	%r3595, %r3595, %r1895;
	ld.global.u32 	%r1896, [%rd16+308];
	xor.b32  	%r3596, %r3596, %r1896;
	ld.global.u32 	%r1897, [%rd16+312];
	xor.b32  	%r3597, %r3597, %r1897;
	ld.global.u32 	%r1898, [%rd16+316];
	xor.b32  	%r3598, %r3598, %r1898;
$L__BB0_226:
	add.s32 	%r3777, %r3777, 16;
	setp.ne.s32 	%p123, %r3777, 32;
	@%p123 bra 	$L__BB0_194;
	mad.lo.s32 	%r1899, %r3771, -31, %r918;
	add.s32 	%r3771, %r1899, 1;
	setp.ne.s32 	%p124, %r3771, 5;
	@%p124 bra 	$L__BB0_193;
	st.local.u32 	[%rd1+4], %r3594;
	st.local.v2.u32 	[%rd1+8], {%r3595, %r3596};
	st.local.v2.u32 	[%rd1+16], {%r3597, %r3598};
$L__BB0_229:
	shr.u64 	%rd175, %rd11, 2;
	add.s32 	%r3581, %r3581, 1;
	setp.gt.u64 	%p125, %rd11, 3;
	@%p125 bra 	$L__BB0_117;
$L__BB0_230:
	add.u64 	%rd49, %SP, 8;
	add.u64 	%rd50, %SPL, 8;
	add.u64 	%rd52, %SPL, 8;
	mad.lo.s32 	%r3878, %r1547, 362437, %r2;
	st.local.u32 	[%rd1], %r3878;
	mov.b32 	%r3884, 0;
	st.local.v2.u32 	[%rd1+24], {%r3884, %r3884};
	st.local.u32 	[%rd1+32], %r3884;
	mov.b64 	%rd53, 0;
	st.local.u64 	[%rd1+40], %rd53;
	mov.u64 	%rd54, $str$5;
	cvta.global.u64 	%rd55, %rd54;
	{ // callseq 0, 0
	.param .b64 param0;
	st.param.b64 	[param0], %rd55;
	.param .b64 param1;
	st.param.b64 	[param1], 0;
	.param .b32 retval0;
	call.uni (retval0), 
	vprintf, 
	(
	param0, 
	param1
	);
	ld.param.b32 	%r1903, [retval0];
	} // callseq 0
	add.u64 	%rd56, %SP, 64;
	add.u64 	%rd57, %SPL, 64;
	st.local.v2.u32 	[%rd57], {%r1, %r1547};
	mov.u64 	%rd58, $str$6;
	cvta.global.u64 	%rd59, %rd58;
	{ // callseq 1, 0
	.param .b64 param0;
	st.param.b64 	[param0], %rd59;
	.param .b64 param1;
	st.param.b64 	[param1], %rd56;
	.param .b32 retval0;
	call.uni (retval0), 
	vprintf, 
	(
	param0, 
	param1
	);
	ld.param.b32 	%r1905, [retval0];
	} // callseq 1
	ld.const.u32 	%r1907, [d_num_eqns];
	st.local.u32 	[%rd57], %r1907;
	mov.u64 	%rd60, $str$7;
	cvta.global.u64 	%rd61, %rd60;
	{ // callseq 2, 0
	.param .b64 param0;
	st.param.b64 	[param0], %rd61;
	.param .b64 param1;
	st.param.b64 	[param1], %rd56;
	.param .b32 retval0;
	call.uni (retval0), 
	vprintf, 
	(
	param0, 
	param1
	);
	ld.param.b32 	%r1908, [retval0];
	} // callseq 2
	ld.const.f64 	%fd4, [d_consts];
	st.local.u32 	[%rd57], %r3884;
	st.local.f64 	[%rd57+8], %fd4;
	mov.u64 	%rd62, $str$8;
	cvta.global.u64 	%rd63, %rd62;
	{ // callseq 3, 0
	.param .b64 param0;
	st.param.b64 	[param0], %rd63;
	.param .b64 param1;
	st.param.b64 	[param1], %rd56;
	.param .b32 retval0;
	call.uni (retval0), 
	vprintf, 
	(
	param0, 
	param1
	);
	ld.param.b32 	%r1910, [retval0];
	} // callseq 3
	ld.const.f64 	%fd5, [d_consts+8];
	mov.b32 	%r3885, 1;
	st.local.u32 	[%rd57], %r3885;
	st.local.f64 	[%rd57+8], %fd5;
	{ // callseq 4, 0
	.param .b64 param0;
	st.param.b64 	[param0], %rd63;
	.param .b64 param1;
	st.param.b64 	[param1], %rd56;
	.param .b32 retval0;
	call.uni (retval0), 
	vprintf, 
	(
	param0, 
	param1
	);
	ld.param.b32 	%r1912, [retval0];
	} // callseq 4
	ld.const.f64 	%fd6, [d_consts+16];
	mov.b32 	%r1914, 2;
	st.local.u32 	[%rd57], %r1914;
	st.local.f64 	[%rd57+8], %fd6;
	{ // callseq 5, 0
	.param .b64 param0;
	st.param.b64 	[param0], %rd63;
	.param .b64 param1;
	st.param.b64 	[param1], %rd56;
	.param .b32 retval0;
	call.uni (retval0), 
	vprintf, 
	(
	param0, 
	param1
	);
	ld.param.b32 	%r1915, [retval0];
	} // callseq 5
	add.s32 	%r1917, %r1907, -1;
	shr.u32 	%r1918, %r3594, 2;
	xor.b32  	%r1919, %r1918, %r3594;
	shl.b32 	%r1920, %r3598, 4;
	shl.b32 	%r1921, %r1919, 1;
	xor.b32  	%r1922, %r1920, %r1921;
	xor.b32  	%r1923, %r1922, %r3598;
	xor.b32  	%r1924, %r1923, %r1919;
	add.s32 	%r1925, %r3878, %r1924;
	add.s32 	%r1926, %r1925, 362437;
	cvt.rn.f32.u32 	%f1, %r1926;
	fma.rn.f32 	%f2, %f1, 0f2F800000, 0f2F000000;
	cvt.rn.f64.s32 	%fd7, %r1917;
	add.f64 	%fd8, %fd7, 0d3FEFFFFDE7210BE9;
	cvt.f64.f32 	%fd9, %f2;
	mul.f64 	%fd10, %fd8, %fd9;
	cvt.rn.f32.f64 	%f3, %fd10;
	add.f32 	%f4, %f3, 0f00000000;
	cvt.rzi.f32.f32 	%f5, %f4;
	cvt.rzi.s32.f32 	%r1927, %f5;
	st.local.u32 	[%rd57], %r1927;
	mov.u64 	%rd64, $str$9;
	cvta.global.u64 	%rd65, %rd64;
	{ // callseq 6, 0
	.param .b64 param0;
	st.param.b64 	[param0], %rd65;
	.param .b64 param1;
	st.param.b64 	[param1], %rd56;
	.param .b32 retval0;
	call.uni (retval0), 
	vprintf, 
	(
	param0, 
	param1
	);
	ld.param.b32 	%r1928, [retval0];
	} // callseq 6
	mov.u64 	%rd66, $str$10;
	cvta.global.u64 	%rd67, %rd66;
	{ // callseq 7, 0
	.param .b64 param0;
	st.param.b64 	[param0], %rd67;
	.param .b64 param1;
	st.param.b64 	[param1], 0;
	.param .b32 retval0;
	call.uni (retval0), 
	vprintf, 
	(
	param0, 
	param1
	);
	ld.param.b32 	%r1930, [retval0];
	} // callseq 7
	ld.const.u64 	%rd68, [d_eqn_masks];
	cvta.to.global.u64 	%rd69, %rd68;
	mul.wide.s32 	%rd70, %r1927, 8;
	add.s64 	%rd71, %rd69, %rd70;
	ld.global.u64 	%rd18, [%rd71];
	cvt.u32.u64 	%r1932, %rd18;
	shr.u32 	%r1933, %r1932, 8;
	shr.u32 	%r1934, %r1932, 16;
	shr.u32 	%r1935, %r1932, 24;
	{ .reg .b32 tmp; mov.b64 {tmp, %r1936}, %rd18; }
	shr.u64 	%rd72, %rd18, 40;
	cvt.u32.u64 	%r1937, %rd72;
	shr.u64 	%rd73, %rd18, 48;
	cvt.u32.u64 	%r1938, %rd73;
	shr.u64 	%rd74, %rd18, 56;
	cvt.u32.u64 	%r1939, %rd74;
	mov.u64 	%rd75, $str$2;
	cvta.global.u64 	%rd76, %rd75;
	{ // callseq 8, 0
	.param .b64 param0;
	st.param.b64 	[param0], %rd76;
	.param .b64 param1;
	st.param.b64 	[param1], 0;
	.param .b32 retval0;
	call.uni (retval0), 
	vprintf, 
	(
	param0, 
	param1
	);
	ld.param.b32 	%r1940, [retval0];
	} // callseq 8
	shr.u32 	%r1942, %r1939, 7;
	st.local.u32 	[%rd52], %r1942;
	mov.u64 	%rd77, $str;
	cvta.global.u64 	%rd78, %rd77;
	{ // callseq 9, 0
	.param .b64 param0;
	st.param.b64 	[param0], %rd78;
	.param .b64 param1;
	st.param.b64 	[param1], %rd49;
	.param .b32 retval0;
	call.uni (retval0), 
	vprintf, 
	(
	param0, 
	param1
	);
	ld.param.b32 	%r1943, [retval0];
	} // callseq 9
	shr.u32 	%r1945, %r1939, 6;
	and.b32  	%r1099, %r1945, 1;
	st.local.u32 	[%rd52], %r1099;
	{ // callseq 10, 0
	.param .b64 param0;
	st.param.b64 	[param0], %rd78;
	.param .b64 param1;
	st.param.b64 	[param1], %rd49;
	.param .b32 retval0;
	call.uni (retval0), 
	vprintf, 
	(
	param0, 
	param1
	);
	ld.param.b32 	%r1946, [retval0];
	} // callseq 10
	shr.u32 	%r1948, %r1939, 5;
	and.b32  	%r1100, %r1948, 1;
	st.local.u32 	[%rd52], %r1100;
	{ // callseq 11, 0
	.param .b64 param0;
	st.param.b64 	[param0], %rd78;
	.param .b64 param1;
	st.param.b64 	[param1], %rd49;
	.param .b32 retval0;
	call.uni (retval0), 
	vprintf, 
	(
	param0, 
	param1
	);
	ld.param.b32 	%r1949, [retval0];
	} // callseq 11
	shr.u32 	%r1951, %r1939, 4;
	and.b32  	%r1101, %r1951, 1;
	st.local.u32 	[%rd52], %r1101;
	{ // callseq 12, 0
	.param .b64 param0;
	st.param.b64 	[param0], %rd78;
	.param .b64 param1;
	st.param.b64 	[param1], %rd49;
	.param .b32 retval0;
	call.uni (retval0), 
	vprintf, 
	(
	param0, 
	param1
	);
	ld.param.b32 	%r1952, [retval0];
	} // callseq 12
	shr.u32 	%r1954, %r1939, 3;
	and.b32  	%r1102, %r1954, 1;
	st.local.u32 	[%rd52], %r1102;
	{ // callseq 13, 0
	.param .b64 param0;
	st.param.b64 	[param0], %rd78;
	.param .b64 param1;
	st.param.b64 	[param1], %rd49;
	.param .b32 retval0;
	call.uni (retval0), 
	vprintf, 
	(
	param0, 
	param1
	);
	ld.param.b32 	%r1955, [retval0];
	} // callseq 13
	shr.u32 	%r1957, %r1939, 2;
	and.b32  	%r1103, %r1957, 1;
	st.local.u32 	[%rd52], %r1103;
	{ // callseq 14, 0
	.param .b64 param0;
	st.param.b64 	[param0], %rd78;
	.param .b64 param1;
	st.param.b64 	[param1], %rd49;
	.param .b32 retval0;
	call.uni (retval0), 
	vprintf, 
	(
	param0, 
	param1
	);
	ld.param.b32 	%r1958, [retval0];
	} // callseq 14
	shr.u32 	%r1960, %r1939, 1;
	and.b32  	%r1104, %r1960, 1;
	st.local.u32 	[%rd52], %r1104;
	{ // callseq 15, 0
	.param .b64 param0;
	st.param.b64 	[param0], %rd78;
	.param .b64 param1;
	st.param.b64 	[param1], %rd49;
	.param .b32 retval0;
	call.uni (retval0), 
	vprintf, 
	(
	param0, 
	param1
	);
	ld.param.b32 	%r1961, [retval0];
	} // callseq 15
	and.b32  	%r1963, %r1939, 1;
	st.local.u32 	[%rd52], %r1963;
	{ // callseq 16, 0
	.param .b64 param0;
	st.param.b64 	[param0], %rd78;
	.param .b64 param1;
	st.param.b64 	[param1], %rd49;
	.param .b32 retval0;
	call.uni (retval0), 
	vprintf, 
	(
	param0, 
	param1
	);
	ld.param.b32 	%r1964, [retval0];
	} // callseq 16
	shr.u32 	%r1966, %r1938, 7;
	and.b32  	%r1105, %r1966, 1;
	st.local.u32 	[%rd52], %r1105;
	{ // callseq 17, 0
	.param .b64 param0;
	st.param.b64 	[param0], %rd78;
	.param .b64 param1;
	st.param.b64 	[param1], %rd49;
	.param .b32 retval0;
	call.uni (retval0), 
	vprintf, 
	(
	param0, 
	param1
	);
	ld.param.b32 	%r1967, [retval0];
	} // callseq 17
	shr.u32 	%r1969, %r1938, 6;
	and.b32  	%r1106, %r1969, 1;
	st.local.u32 	[%rd52], %r1106;
	{ // callseq 18, 0
	.param .b64 param0;
	st.param.b64 	[param0], %rd78;
	.param .b64 param1;
	st.param.b64 	[param1], %rd49;
	.param .b32 retval0;
	call.uni (retval0), 
	vprintf, 
	(
	param0, 
	param1
	);
	ld.param.b32 	%r1970, [retval0];
	} // callseq 18
	shr.u32 	%r1972, %r1938, 5;
	and.b32  	%r1107, %r1972, 1;
	st.local.u32 	[%rd52], %r1107;
	{ // callseq 19, 0
	.param .b64 param0;
	st.param.b64 	[param0], %rd78;
	.param .b64 param1;
	st.param.b64 	[param1], %rd49;
	.param .b32 retval0;
	call.uni (retval0), 
	vprintf, 
	(
	param0, 
	param1
	);
	ld.param.b32 	%r1973, [retval0];
	} // callseq 19
	shr.u32 	%r1975, %r1938, 4;
	and.b32  	%r1108, %r1975, 1;
	st.local.u32 	[%rd52], %r1108;
	{ // callseq 20, 0
	.param .b64 param0;
	st.param.b64 	[param0], %rd78;
	.param .b64 param1;
	st.param.b64 	[param1], %rd49;
	.param .b32 retval0;
	call.uni (retval0), 
	vprintf, 
	(
	param0, 
	param1
	);
	ld.param.b32 	%r1976, [retval0];
	} // callseq 20
	shr.u32 	%r1978, %r1938, 3;
	and.b32  	%r1109, %r1978, 1;
	st.local.u32 	[%rd52], %r1109;
	{ // callseq 21, 0
	.param .b64 param0;
	st.param.b64 	[param0], %rd78;
	.param .b64 param1;
	st.param.b64 	[param1], %rd49;
	.param .b32 retval0;
	call.uni (retval0), 
	vprintf, 
	(
	param0, 
	param1
	);
	ld.param.b32 	%r1979, [retval0];
	} // callseq 21
	shr.u32 	%r1981, %r1938, 2;
	and.b32  	%r1110, %r1981, 1;
	st.local.u32 	[%rd52], %r1110;
	{ // callseq 22, 0
	.param .b64 param0;
	st.param.b64 	[param0], %rd78;
	.param .b64 param1;
	st.param.b64 	[param1], %rd49;
	.param .b32 retval0;
	call.uni (retval0), 
	vprintf, 
	(
	param0, 
	param1
	);
	ld.param.b32 	%r1982, [retval0];
	} // callseq 22
	shr.u32 	%r1984, %r1938, 1;
	and.b32  	%r1111, %r1984, 1;
	st.local.u32 	[%rd52], %r1111;
	{ // callseq 23, 0
	.param .b64 param0;
	st.param.b64 	[param0], %rd78;
	.param .b64 param1;
	st.param.b64 	[param1], %rd49;
	.param .b32 retval0;
	call.uni (retval0), 
	vprintf, 
	(
	param0, 
	param1
	);
	ld.param.b32 	%r1985, [retval0];
	} // callseq 23
	and.b32  	%r1987, %r1938, 1;
	st.local.u32 	[%rd52], %r1987;
	{ // callseq 24, 0
	.param .b64 param0;
	st.param.b64 	[param0], %rd78;
	.param .b64 param1;
	st.param.b64 	[param1], %rd49;
	.param .b32 retval0;
	call.uni (retval0), 
	vprintf, 
	(
	param0, 
	param1
	);
	ld.param.b32 	%r1988, [retval0];
	} // callseq 24
	shr.u32 	%r1990, %r1937, 7;
	and.b32  	%r1112, %r1990, 1;
	st.local.u32 	[%rd52], %r1112;
	{ // callseq 25, 0
	.param .b64 param0;
	st.param.b64 	[param0], %rd78;
	.param .b64 param1;
	st.param.b64 	[param1], %rd49;
	.param .b32 retval0;
	call.uni (retval0), 
	vprintf, 
	(
	param0, 
	param1
	);
	ld.param.b32 	%r1991, [retval0];
	} // callseq 25
	shr.u32 	%r1993, %r1937, 6;
	and.b32  	%r1113, %r1993, 1;
	st.local.u32 	[%rd52], %r1113;
	{ // callseq 26, 0
	.param .b64 param0;
	st.param.b64 	[param0], %rd78;
	.param .b64 param1;
	st.param.b64 	[param1], %rd49;
	.param .b32 retval0;
	call.uni (retval0), 
	vprintf, 
	(
	param0, 
	param1
	);
	ld.param.b32 	%r1994, [retval0];
	} // callseq 26
	shr.u32 	%r1996, %r1937, 5;
	and.b32  	%r1114, %r1996, 1;
	st.local.u32 	[%rd52], %r1114;
	{ // callseq 27, 0
	.param .b64 param0;
	st.param.b64 	[param0], %rd78;
	.param .b64 param1;
	st.param.b64 	[param1], %rd49;
	.param .b32 retval0;
	call.uni (retval0), 
	vprintf, 
	(
	param0, 
	param1
	);
	ld.param.b32 	%r1997, [retval0];
	} // callseq 27
	shr.u32 	%r1999, %r1937, 4;
	and.b32  	%r1115, %r1999, 1;
	st.local.u32 	[%rd52], %r1115;
	{ // callseq 28, 0
	.param .b64 param0;
	st.param.b64 	[param0], %rd78;
	.param .b64 param1;
	st.param.b64 	[param1], %rd49;
	.param .b32 retval0;
	call.uni (retval0), 
	vprintf, 
	(
	param0, 
	param1
	);
	ld.param.b32 	%r2000, [retval0];
	} // callseq 28
	shr.u32 	%r2002, %r1937, 3;
	and.b32  	%r1116, %r2002, 1;
	st.local.u32 	[%rd52], %r1116;
	{ // callseq 29, 0
	.param .b64 param0;
	st.param.b64 	[param0], %rd78;
	.param .b64 param1;
	st.param.b64 	[param1], %rd49;
	.param .b32 retval0;
	call.uni (retval0), 
	vprintf, 
	(
	param0, 
	param1
	);
	ld.param.b32 	%r2003, [retval0];
	} // callseq 29
	shr.u32 	%r2005, %r1937, 2;
	and.b32  	%r1117, %r2005, 1;
	st.local.u32 	[%rd52], %r1117;
	{ // callseq 30, 0
	.param .b64 param0;
	st.param.b64 	[param0], %rd78;
	.param .b64 param1;
	st.param.b64 	[param1], %rd49;
	.param .b32 retval0;
	call.uni (retval0), 
	vprintf, 
	(
	param0, 
	param1
	);
	ld.param.b32 	%r2006, [retval0];
	} // callseq 30
	shr.u32 	%r2008, %r1937, 1;
	and.b32  	%r1118, %r2008, 1;
	st.local.u32 	[%rd52], %r1118;
	{ // callseq 31, 0
	.param .b64 param0;
	st.param.b64 	[param0], %rd78;
	.param .b64 param1;
	st.param.b64 	[param1], %rd49;
	.param .b32 retval0;
	call.uni (retval0), 
	vprintf, 
	(
	param0, 
	param1
	);
	ld.param.b32 	%r2009, [retval0];
	} // callseq 31
	and.b32  	%r2011, %r1937, 1;
	st.local.u32 	[%rd52], %r2011;
	{ // callseq 32, 0
	.param .b64 param0;
	st.param.b64 	[param0], %rd78;
	.param .b64 param1;
	st.param.b64 	[param1], %rd49;
	.param .b32 retval0;
	call.uni (retval0), 
	vprintf, 
	(
	param0, 
	param1
	);
	ld.param.b32 	%r2012, [retval0];
	} // callseq 32
	shr.u64 	%rd79, %rd18, 39;
	cvt.u32.u64 	%r2014, %rd79;
	and.b32  	%r1119, %r2014, 1;
	st.local.u32 	[%rd52], %r1119;
	{ // callseq 33, 0
	.param .b64 param0;
	st.param.b64 	[param0], %rd78;
	.param .b64 param1;
	st.param.b64 	[param1], %rd49;
	.param .b32 retval0;
	call.uni (retval0), 
	vprintf, 
	(
	param0, 
	param1
	);
	ld.param.b32 	%r2015, [retval0];
	} // callseq 33
	shr.u64 	%rd80, %rd18, 38;
	cvt.u32.u64 	%r2017, %rd80;
	and.b32  	%r1120, %r2017, 1;
	st.local.u32 	[%rd52], %r1120;
	{ // callseq 34, 0
	.param .b64 param0;
	st.param.b64 	[param0], %rd78;
	.param .b64 param1;
	st.param.b64 	[param1], %rd49;
	.param .b32 retval0;
	call.uni (retval0), 
	vprintf, 
	(
	param0, 
	param1
	);
	ld.param.b32 	%r2018, [retval0];
	} // callseq 34
	shr.u64 	%rd81, %rd18, 37;
	cvt.u32.u64 	%r2020, %rd81;
	and.b32  	%r2021, %r2020, 1;
	st.local.u32 	[%rd52], %r2021;
	{ // callseq 35, 0
	.param .b64 param0;
	st.param.b64 	[param0], %rd78;
	.param .b64 param1;
	st.param.b64 	[param1], %rd49;
	.param .b32 retval0;
	call.uni (retval0), 
	vprintf, 
	(
	param0, 
	param1
	);
	ld.param.b32 	%r2022, [retval0];
	} // callseq 35
	shr.u64 	%rd82, %rd18, 36;
	cvt.u32.u64 	%r2024, %rd82;
	and.b32  	%r1121, %r2024, 1;
	st.local.u32 	[%rd52], %r1121;
	{ // callseq 36, 0
	.param .b64 param0;
	st.param.b64 	[param0], %rd78;
	.param .b64 param1;
	st.param.b64 	[param1], %rd49;
	.param .b32 retval0;
	call.uni (retval0), 
	vprintf, 
	(
	param0, 
	param1
	);
	ld.param.b32 	%r2025, [retval0];
	} // callseq 36
	shr.u64 	%rd83, %rd18, 35;
	cvt.u32.u64 	%r2027, %rd83;
	and.b32  	%r1122, %r2027, 1;
	st.local.u32 	[%rd52], %r1122;
	{ // callseq 37, 0
	.param .b64 param0;
	st.param.b64 	[param0], %rd78;
	.param .b64 param1;
	st.param.b64 	[param1], %rd49;
	.param .b32 retval0;
	call.uni (retval0), 
	vprintf, 
	(
	param0, 
	param1
	);
	ld.param.b32 	%r2028, [retval0];
	} // callseq 37
	shr.u64 	%rd84, %rd18, 34;
	cvt.u32.u64 	%r2030, %rd84;
	and.b32  	%r1123, %r2030, 1;
	st.local.u32 	[%rd52], %r1123;
	{ // callseq 38, 0
	.param .b64 param0;
	st.param.b64 	[param0], %rd78;
	.param .b64 param1;
	st.param.b64 	[param1], %rd49;
	.param .b32 retval0;
	call.uni (retval0), 
	vprintf, 
	(
	param0, 
	param1
	);
	ld.param.b32 	%r2031, [retval0];
	} // callseq 38
	shr.u64 	%rd85, %rd18, 33;
	cvt.u32.u64 	%r2033, %rd85;
	and.b32  	%r1124, %r2033, 1;
	st.local.u32 	[%rd52], %r1124;
	{ // callseq 39, 0
	.param .b64 param0;
	st.param.b64 	[param0], %rd78;
	.param .b64 param1;
	st.param.b64 	[param1], %rd49;
	.param .b32 retval0;
	call.uni (retval0), 
	vprintf, 
	(
	param0, 
	param1
	);
	ld.param.b32 	%r2034, [retval0];
	} // callseq 39
	and.b32  	%r2036, %r1936, 1;
	st.local.u32 	[%rd52], %r2036;
	{ // callseq 40, 0
	.param .b64 param0;
	st.param.b64 	[param0], %rd78;
	.param .b64 param1;
	st.param.b64 	[param1], %rd49;
	.param .b32 retval0;
	call.uni (retval0), 
	vprintf, 
	(
	param0, 
	param1
	);
	ld.param.b32 	%r2037, [retval0];
	} // callseq 40
	shr.u32 	%r2039, %r1932, 31;
	st.local.u32 	[%rd52], %r2039;
	{ // callseq 41, 0
	.param .b64 param0;
	st.param.b64 	[param0], %rd78;
	.param .b64 param1;
	st.param.b64 	[param1], %rd49;
	.param .b32 retval0;
	call.uni (retval0), 
	vprintf, 
	(
	param0, 
	param1
	);
	ld.param.b32 	%r2040, [retval0];
	} // callseq 41
	shr.u32 	%r2042, %r1932, 30;
	and.b32  	%r2043, %r2042, 1;
	st.local.u32 	[%rd52], %r2043;
	{ // callseq 42, 0
	.param .b64 param0;
	st.param.b64 	[param0], %rd78;
	.param .b64 param1;
	st.param.b64 	[param1], %rd49;
	.param .b32 retval0;
	call.uni (retval0), 
	vprintf, 
	(
	param0, 
	param1
	);
	ld.param.b32 	%r2044, [retval0];
	} // callseq 42
	shr.u32 	%r2046, %r1932, 29;
	and.b32  	%r2047, %r2046, 1;
	st.local.u32 	[%rd52], %r2047;
	{ // callseq 43, 0
	.param .b64 param0;
	st.param.b64 	[param0], %rd78;
	.param .b64 param1;
	st.param.b64 	[param1], %rd49;
	.param .b32 retval0;
	call.uni (retval0), 
	vprintf, 
	(
	param0, 
	param1
	);
	ld.param.b32 	%r2048, [retval0];
	} // callseq 43
	shr.u32 	%r2050, %r1932, 28;
	and.b32  	%r2051, %r2050, 1;
	st.local.u32 	[%rd52], %r2051;
	{ // callseq 44, 0
	.param .b64 param0;
	st.param.b64 	[param0], %rd78;
	.param .b64 param1;
	st.param.b64 	[param1], %rd49;
	.param .b32 retval0;
	call.uni (retval0), 
	vprintf, 
	(
	param0, 
	param1
	);
	ld.param.b32 	%r2052, [retval0];
	} // callseq 44
	shr.u32 	%r2054, %r1932, 27;
	and.b32  	%r2055, %r2054, 1;
	st.local.u32 	[%rd52], %r2055;
	{ // callseq 45, 0
	.param .b64 param0;
	st.param.b64 	[param0], %rd78;
	.param .b64 param1;
	st.param.b64 	[param1], %rd49;
	.param .b32 retval0;
	call.uni (retval0), 
	vprintf, 
	(
	param0, 
	param1
	);
	ld.param.b32 	%r2056, [retval0];
	} // callseq 45
	shr.u32 	%r2058, %r1932, 26;
	and.b32  	%r2059, %r2058, 1;
	st.local.u32 	[%rd52], %r2059;
	{ // callseq 46, 0
	.param .b64 param0;
	st.param.b64 	[param0], %rd78;
	.param .b64 param1;
	st.param.b64 	[param1], %rd49;
	.param .b32 retval0;
	call.uni (retval0), 
	vprintf, 
	(
	param0, 
	param1
	);
	ld.param.b32 	%r2060, [retval0];
	} // callseq 46
	shr.u32 	%r2062, %r1932, 25;
	and.b32  	%r2063, %r2062, 1;
	st.local.u32 	[%rd52], %r2063;
	{ // callseq 47, 0
	.param .b64 param0;
	st.param.b64 	[param0], %rd78;
	.param .b64 param1;
	st.param.b64 	[param1], %rd49;
	.param .b32 retval0;
	call.uni (retval0), 
	vprintf, 
	(
	param0, 
	param1
	);
	ld.param.b32 	%r2064, [retval0];
	} // callseq 47
	and.b32  	%r2066, %r1935, 1;
	st.local.u32 	[%rd52], %r2066;
	{ // callseq 48, 0
	.param .b64 param0;
	st.param.b64 	[param0], %rd78;
	.param .b64 param1;
	st.param.b64 	[param1], %rd49;
	.param .b32 retval0;
	call.uni (retval0), 
	vprintf, 
	(
	param0, 
	param1
	);
	ld.param.b32 	%r2067, [retval0];
	} // callseq 48
	shr.u32 	%r2069, %r1932, 23;
	and.b32  	%r2070, %r2069, 1;
	st.local.u32 	[%rd52], %r2070;
	{ // callseq 49, 0
	.param .b64 param0;
	st.param.b64 	[param0], %rd78;
	.param .b64 param1;
	st.param.b64 	[param1], %rd49;
	.param .b32 retval0;
	call.uni (retval0), 
	vprintf, 
	(
	param0, 
	param1
	);
	ld.param.b32 	%r2071, [retval0];
	} // callseq 49
	shr.u32 	%r2073, %r1932, 22;
	and.b32  	%r2074, %r2073, 1;
	st.local.u32 	[%rd52], %r2074;
	{ // callseq 50, 0
	.param .b64 param0;
	st.param.b64 	[param0], %rd78;
	.param .b64 param1;
	st.param.b64 	[param1], %rd49;
	.param .b32 retval0;
	call.uni (retval0), 
	vprintf, 
	(
	param0, 
	param1
	);
	ld.param.b32 	%r2075, [retval0];
	} // callseq 50
	shr.u32 	%r2077, %r1932, 21;
	and.b32  	%r2078, %r2077, 1;
	st.local.u32 	[%rd52], %r2078;
	{ // callseq 51, 0
	.param .b64 param0;
	st.param.b64 	[param0], %rd78;
	.param .b64 param1;
	st.param.b64 	[param1], %rd49;
	.param .b32 retval0;
	call.uni (retval0), 
	vprintf, 
	(
	param0, 
	param1
	);
	ld.param.b32 	%r2079, [retval0];
	} // callseq 51
	shr.u32 	%r2081, %r1932, 20;
	and.b32  	%r2082, %r2081, 1;
	st.local.u32 	[%rd52], %r2082;
	{ // callseq 52, 0
	.param .b64 param0;
	st.param.b64 	[param0], %rd78;
	.param .b64 param1;
	st.param.b64 	[param1], %rd49;
	.param .b32 retval0;
	call.uni (retval0), 
	vprintf, 
	(
	param0, 
	param1
	);
	ld.param.b32 	%r2083, [retval0];
	} // callseq 52
	shr.u32 	%r2085, %r1932, 19;
	and.b32  	%r2086, %r2085, 1;
	st.local.u32 	[%rd52], %r2086;
	{ // callseq 53, 0
	.param .b64 param0;
	st.param.b64 	[param0], %rd78;
	.param .b64 param1;
	st.param.b64 	[param1], %rd49;
	.param .b32 retval0;
	call.uni (retval0), 
	vprintf, 
	(
	param0, 
	param1
	);
	ld.param.b32 	%r2087, [retval0];
	} // callseq 53
	shr.u32 	%r2089, %r1932, 18;
	and.b32  	%r2090, %r2089, 1;
	st.local.u32 	[%rd52], %r2090;
	{ // callseq 54, 0
	.param .b64 param0;
	st.param.b64 	[param0], %rd78;
	.param .b64 param1;
	st.param.b64 	[param1], %rd49;
	.param .b32 retval0;
	call.uni (retval0), 
	vprintf, 
	(
	param0, 
	param1
	);
	ld.param.b32 	%r2091, [retval0];
	} // callseq 54
	shr.u32 	%r2093, %r1932, 17;
	and.b32  	%r2094, %r2093, 1;
	st.local.u32 	[%rd52], %r2094;
	{ // callseq 55, 0
	.param .b64 param0;
	st.param.b64 	[param0], %rd78;
	.param .b64 param1;
	st.param.b64 	[param1], %rd49;
	.param .b32 retval0;
	call.uni (retval0), 
	vprintf, 
	(
	param0, 
	param1
	);
	ld.param.b32 	%r2095, [retval0];
	} // callseq 55
	and.b32  	%r2097, %r1934, 1;
	st.local.u32 	[%rd52], %r2097;
	{ // callseq 56, 0
	.param .b64 param0;
	st.param.b64 	[param0], %rd78;
	.param .b64 param1;
	st.param.b64 	[param1], %rd49;
	.param .b32 retval0;
	call.uni (retval0), 
	vprintf, 
	(
	param0, 
	param1
	);
	ld.param.b32 	%r2098, [retval0];
	} // callseq 56
	shr.u32 	%r2100, %r1932, 15;
	and.b32  	%r2101, %r2100, 1;
	st.local.u32 	[%rd52], %r2101;
	{ // callseq 57, 0
	.param .b64 param0;
	st.param.b64 	[param0], %rd78;
	.param .b64 param1;
	st.param.b64 	[param1], %rd49;
	.param .b32 retval0;
	call.uni (retval0), 
	vprintf, 
	(
	param0, 
	param1
	);
	ld.param.b32 	%r2102, [retval0];
	} // callseq 57
	shr.u32 	%r2104, %r1932, 14;
	and.b32  	%r2105, %r2104, 1;
	st.local.u32 	[%rd52], %r2105;
	{ // callseq 58, 0
	.param .b64 param0;
	st.param.b64 	[param0], %rd78;
	.param .b64 param1;
	st.param.b64 	[param1], %rd49;
	.param .b32 retval0;
	call.uni (retval0), 
	vprintf, 
	(
	param0, 
	param1
	);
	ld.param.b32 	%r2106, [retval0];
	} // callseq 58
	shr.u32 	%r2108, %r1932, 13;
	and.b32  	%r2109, %r2108, 1;
	st.local.u32 	[%rd52], %r2109;
	{ // callseq 59, 0
	.param .b64 param0;
	st.param.b64 	[param0], %rd78;
	.param .b64 param1;
	st.param.b64 	[param1], %rd49;
	.param .b32 retval0;
	call.uni (retval0), 
	vprintf, 
	(
	param0, 
	param1
	);
	ld.param.b32 	%r2110, [retval0];
	} // callseq 59
	shr.u32 	%r2112, %r1932, 12;
	and.b32  	%r2113, %r2112, 1;
	st.local.u32 	[%rd52], %r2113;
	{ // callseq 60, 0
	.param .b64 param0;
	st.param.b64 	[param0], %rd78;
	.param .b64 param1;
	st.param.b64 	[param1], %rd49;
	.param .b32 retval0;
	call.uni (retval0), 
	vprintf, 
	(
	param0, 
	param1
	);
	ld.param.b32 	%r2114, [retval0];
	} // callseq 60
	shr.u32 	%r2116, %r1932, 11;
	and.b32  	%r2117, %r2116, 1;
	st.local.u32 	[%rd52], %r2117;
	{ // callseq 61, 0
	.param .b64 param0;
	st.param.b64 	[param0], %rd78;
	.param .b64 param1;
	st.param.b64 	[param1], %rd49;
	.param .b32 retval0;
	call.uni (retval0), 
	vprintf, 
	(
	param0, 
	param1
	);
	ld.param.b32 	%r2118, [retval0];
	} // callseq 61
	shr.u32 	%r2120, %r1932, 10;
	and.b32  	%r2121, %r2120, 1;
	st.local.u32 	[%rd52], %r2121;
	{ // callseq 62, 0
	.param .b64 param0;
	st.param.b64 	[param0], %rd78;
	.param .b64 param1;
	st.param.b64 	[param1], %rd49;
	.param .b32 retval0;
	call.uni (retval0), 
	vprintf, 
	(
	param0, 
	param1
	);
	ld.param.b32 	%r2122, [retval0];
	} // callseq 62
	shr.u32 	%r2124, %r1932, 9;
	and.b32  	%r2125, %r2124, 1;
	st.local.u32 	[%rd52], %r2125;
	{ // callseq 63, 0
	.param .b64 param0;
	st.param.b64 	[param0], %rd78;
	.param .b64 param1;
	st.param.b64 	[param1], %rd49;
	.param .b32 retval0;
	call.uni (retval0), 
	vprintf, 
	(
	param0, 
	param1
	);
	ld.param.b32 	%r2126, [retval0];
	} // callseq 63
	and.b32  	%r2128, %r1933, 1;
	st.local.u32 	[%rd52], %r2128;
	{ // callseq 64, 0
	.param .b64 param0;
	st.param.b64 	[param0], %rd78;
	.param .b64 param1;
	st.param.b64 	[param1], %rd49;
	.param .b32 retval0;
	call.uni (retval0), 
	vprintf, 
	(
	param0, 
	param1
	);
	ld.param.b32 	%r2129, [retval0];
	} // callseq 64
	shr.u32 	%r2131, %r1932, 7;
	and.b32  	%r2132, %r2131, 1;
	st.local.u32 	[%rd52], %r2132;
	{ // callseq 65, 0
	.param .b64 param0;
	st.param.b64 	[param0], %rd78;
	.param .b64 param1;
	st.param.b64 	[param1], %rd49;
	.param .b32 retval0;
	call.uni (retval0), 
	vprintf, 
	(
	param0, 
	param1
	);
	ld.param.b32 	%r2133, [retval0];
	} // callseq 65
	shr.u32 	%r2135, %r1932, 6;
	and.b32  	%r2136, %r2135, 1;
	st.local.u32 	[%rd52], %r2136;
	{ // callseq 66, 0
	.param .b64 param0;
	st.param.b64 	[param0], %rd78;
	.param .b64 param1;
	st.param.b64 	[param1], %rd49;
	.param .b32 retval0;
	call.uni (retval0), 
	vprintf, 
	(
	param0, 
	param1
	);
	ld.param.b32 	%r2137, [retval0];
	} // callseq 66
	shr.u32 	%r2139, %r1932, 5;
	and.b32  	%r2140, %r2139, 1;
	st.local.u32 	[%rd52], %r2140;
	{ // callseq 67, 0
	.param .b64 param0;
	st.param.b64 	[param0], %rd78;
	.param .b64 param1;
	st.param.b64 	[param1], %rd49;
	.param .b32 retval0;
	call.uni (retval0), 
	vprintf, 
	(
	param0, 
	param1
	);
	ld.param.b32 	%r2141, [retval0];
	} // callseq 67
	shr.u32 	%r2143, %r1932, 4;
	and.b32  	%r2144, %r2143, 1;
	st.local.u32 	[%rd52], %r2144;
	{ // callseq 68, 0
	.param .b64 param0;
	st.param.b64 	[param0], %rd78;
	.param .b64 param1;
	st.param.b64 	[param1], %rd49;
	.param .b32 retval0;
	call.uni (retval0), 
	vprintf, 
	(
	param0, 
	param1
	);
	ld.param.b32 	%r2145, [retval0];
	} // callseq 68
	shr.u32 	%r2147, %r1932, 3;
	and.b32  	%r2148, %r2147, 1;
	st.local.u32 	[%rd52], %r2148;
	{ // callseq 69, 0
	.param .b64 param0;
	st.param.b64 	[param0], %rd78;
	.param .b64 param1;
	st.param.b64 	[param1], %rd49;
	.param .b32 retval0;
	call.uni (retval0), 
	vprintf, 
	(
	param0, 
	param1
	);
	ld.param.b32 	%r2149, [retval0];
	} // callseq 69
	shr.u32 	%r2151, %r1932, 2;
	and.b32  	%r2152, %r2151, 1;
	st.local.u32 	[%rd52], %r2152;
	{ // callseq 70, 0
	.param .b64 param0;
	st.param.b64 	[param0], %rd78;
	.param .b64 param1;
	st.param.b64 	[param1], %rd49;
	.param .b32 retval0;
	call.uni (retval0), 
	vprintf, 
	(
	param0, 
	param1
	);
	ld.param.b32 	%r2153, [retval0];
	} // callseq 70
	shr.u32 	%r2155, %r1932, 1;
	and.b32  	%r2156, %r2155, 1;
	st.local.u32 	[%rd52], %r2156;
	{ // callseq 71, 0
	.param .b64 param0;
	st.param.b64 	[param0], %rd78;
	.param .b64 param1;
	st.param.b64 	[param1], %rd49;
	.param .b32 retval0;
	call.uni (retval0), 
	vprintf, 
	(
	param0, 
	param1
	);
	ld.param.b32 	%r2157, [retval0];
	} // callseq 71
	and.b32  	%r2159, %r1932, 1;
	st.local.u32 	[%rd52], %r2159;
	{ // callseq 72, 0
	.param .b64 param0;
	st.param.b64 	[param0], %rd78;
	.param .b64 param1;
	st.param.b64 	[param1], %rd49;
	.param .b32 retval0;
	call.uni (retval0), 
	vprintf, 
	(
	param0, 
	param1
	);
	ld.param.b32 	%r2160, [retval0];
	} // callseq 72
	mov.u64 	%rd86, $str$1;
	cvta.global.u64 	%rd87, %rd86;
	{ // callseq 73, 0
	.param .b64 param0;
	st.param.b64 	[param0], %rd87;
	.param .b64 param1;
	st.param.b64 	[param1], 0;
	.param .b32 retval0;
	call.uni (retval0), 
	vprintf, 
	(
	param0, 
	param1
	);
	ld.param.b32 	%r2162, [retval0];
	} // callseq 73
	mov.u64 	%rd88, $str$3;
	cvta.global.u64 	%rd89, %rd88;
	{ // callseq 74, 0
	.param .b64 param0;
	st.param.b64 	[param0], %rd89;
	.param .b64 param1;
	st.param.b64 	[param1], 0;
	.param .b32 retval0;
	call.uni (retval0), 
	vprintf, 
	(
	param0, 
	param1
	);
	ld.param.b32 	%r2164, [retval0];
	} // callseq 74
	mov.u64 	%rd90, $str$4;
	cvta.global.u64 	%rd91, %rd90;
	{ // callseq 75, 0
	.param .b64 param0;
	st.param.b64 	[param0], %rd91;
	.param .b64 param1;
	st.param.b64 	[param1], 0;
	.param .b32 retval0;
	call.uni (retval0), 
	vprintf, 
	(
	param0, 
	param1
	);
	ld.param.b32 	%r2166, [retval0];
	} // callseq 75
	st.local.u32 	[%rd50], %r1942;
	{ // callseq 76, 0
	.param .b64 param0;
	st.param.b64 	[param0], %rd78;
	.param .b64 param1;
	st.param.b64 	[param1], %rd49;
	.param .b32 retval0;
	call.uni (retval0), 
	vprintf, 
	(
	param0, 
	param1
	);
	ld.param.b32 	%r2168, [retval0];
	} // callseq 76
	st.local.u32 	[%rd50], %r1099;
	{ // callseq 77, 0
	.param .b64 param0;
	st.param.b64 	[param0], %rd78;
	.param .b64 param1;
	st.param.b64 	[param1], %rd49;
	.param .b32 retval0;
	call.uni (retval0), 
	vprintf, 
	(
	param0, 
	param1
	);
	ld.param.b32 	%r2170, [retval0];
	} // callseq 77
	st.local.u32 	[%rd50], %r1100;
	{ // callseq 78, 0
	.param .b64 param0;
	st.param.b64 	[param0], %rd78;
	.param .b64 param1;
	st.param.b64 	[param1], %rd49;
	.param .b32 retval0;
	call.uni (retval0), 
	vprintf, 
	(
	param0, 
	param1
	);
	ld.param.b32 	%r2172, [retval0];
	} // callseq 78
	st.local.u32 	[%rd50], %r1101;
	{ // callseq 79, 0
	.param .b64 param0;
	st.param.b64 	[param0], %rd78;
	.param .b64 param1;
	st.param.b64 	[param1], %rd49;
	.param .b32 retval0;
	call.uni (retval0), 
	vprintf, 
	(
	param0, 
	param1
	);
	ld.param.b32 	%r2174, [retval0];
	} // callseq 79
	st.local.u32 	[%rd50], %r1102;
	{ // callseq 80, 0
	.param .b64 param0;
	st.param.b64 	[param0], %rd78;
	.param .b64 param1;
	st.param.b64 	[param1], %rd49;
	.param .b32 retval0;
	call.uni (retval0), 
	vprintf, 
	(
	param0, 
	param1
	);
	ld.param.b32 	%r2176, [retval0];
	} // callseq 80
	st.local.u32 	[%rd50], %r1103;
	{ // callseq 81, 0
	.param .b64 param0;
	st.param.b64 	[param0], %rd78;
	.param .b64 param1;
	st.param.b64 	[param1], %rd49;
	.param .b32 retval0;
	call.uni (retval0), 
	vprintf, 
	(
	param0, 
	param1
	);
	ld.param.b32 	%r2178, [retval0];
	} // callseq 81
	st.local.u32 	[%rd50], %r1104;
	{ // callseq 82, 0
	.param .b64 param0;
	st.param.b64 	[param0], %rd78;
	.param .b64 param1;
	st.param.b64 	[param1], %rd49;
	.param .b32 retval0;
	call.uni (retval0), 
	vprintf, 
	(
	param0, 
	param1
	);
	ld.param.b32 	%r2180, [retval0];
	} // callseq 82
	st.local.u32 	[%rd50], %r1963;
	{ // callseq 83, 0
	.param .b64 param0;
	st.param.b64 	[param0], %rd78;
	.param .b64 param1;
	st.param.b64 	[param1], %rd49;
	.param .b32 retval0;
	call.uni (retval0), 
	vprintf, 
	(
	param0, 
	param1
	);
	ld.param.b32 	%r2182, [retval0];
	} // callseq 83
	st.local.u32 	[%rd50], %r1105;
	{ // callseq 84, 0
	.param .b64 param0;
	st.param.b64 	[param0], %rd78;
	.param .b64 param1;
	st.param.b64 	[param1], %rd49;
	.param .b32 retval0;
	call.uni (retval0), 
	vprintf, 
	(
	param0, 
	param1
	);
	ld.param.b32 	%r2184, [retval0];
	} // callseq 84
	st.local.u32 	[%rd50], %r1106;
	{ // callseq 85, 0
	.param .b64 param0;
	st.param.b64 	[param0], %rd78;
	.param .b64 param1;
	st.param.b64 	[param1], %rd49;
	.param .b32 retval0;
	call.uni (retval0), 
	vprintf, 
	(
	param0, 
	param1
	);
	ld.param.b32 	%r2186, [retval0];
	} // callseq 85
	st.local.u32 	[%rd50], %r1107;
	{ // callseq 86, 0
	.param .b64 param0;
	st.param.b64 	[param0], %rd78;
	.param .b64 param1;
	st.param.b64 	[param1], %rd49;
	.param .b32 retval0;
	call.uni (retval0), 
	vprintf, 
	(
	param0, 
	param1
	);
	ld.param.b32 	%r2188, [retval0];
	} // callseq 86
	st.local.u32 	[%rd50], %r1108;
	{ // callseq 87, 0
	.param .b64 param0;
	st.param.b64 	[param0], %rd78;
	.param .b64 param1;
	st.param.b64 	[param1], %rd49;
	.param .b32 retval0;
	call.uni (retval0), 
	vprintf, 
	(
	param0, 
	param1
	);
	ld.param.b32 	%r2190, [retval0];
	} // callseq 87
	st.local.u32 	[%rd50], %r1109;
	{ // callseq 88, 0
	.param .b64 param0;
	st.param.b64 	[param0], %rd78;
	.param .b64 param1;
	st.param.b64 	[param1], %rd49;
	.param .b32 retval0;
	call.uni (retval0), 
	vprintf, 
	(
	param0, 
	param1
	);
	ld.param.b32 	%r2192, [retval0];
	} // callseq 88
	st.local.u32 	[%rd50], %r1110;
	{ // callseq 89, 0
	.param .b64 param0;
	st.param.b64 	[param0], %rd78;
	.param .b64 param1;
	st.param.b64 	[param1], %rd49;
	.param .b32 retval0;
	call.uni (retval0), 
	vprintf, 
	(
	param0, 
	param1
	);
	ld.param.b32 	%r2194, [retval0];
	} // callseq 89
	st.local.u32 	[%rd50], %r1111;
	{ // callseq 90, 0
	.param .b64 param0;
	st.param.b64 	[param0], %rd78;
	.param .b64 param1;
	st.param.b64 	[param1], %rd49;
	.param .b32 retval0;
	call.uni (retval0), 
	vprintf, 
	(
	param0, 
	param1
	);
	ld.param.b32 	%r2196, [retval0];
	} // callseq 90
	st.local.u32 	[%rd50], %r1987;
	{ // callseq 91, 0
	.param .b64 param0;
	st.param.b64 	[param0], %rd78;
	.param .b64 param1;
	st.param.b64 	[param1], %rd49;
	.param .b32 retval0;
	call.uni (retval0), 
	vprintf, 
	(
	param0, 
	param1
	);
	ld.param.b32 	%r2198, [retval0];
	} // callseq 91
	st.local.u32 	[%rd50], %r1112;
	{ // callseq 92, 0
	.param .b64 param0;
	st.param.b64 	[param0], %rd78;
	.param .b64 param1;
	st.param.b64 	[param1], %rd49;
	.param .b32 retval0;
	call.uni (retval0), 
	vprintf, 
	(
	param0, 
	param1
	);
	ld.param.b32 	%r2200, [retval0];
	} // callseq 92
	st.local.u32 	[%rd50], %r1113;
	{ // callseq 93, 0
	.param .b64 param0;
	st.param.b64 	[param0], %rd78;
	.param .b64 param1;
	st.param.b64 	[param1], %rd49;
	.param .b32 retval0;
	call.uni (retval0), 
	vprintf, 
	(
	param0, 
	param1
	);
	ld.param.b32 	%r2202, [retval0];
	} // callseq 93
	st.local.u32 	[%rd50], %r1114;
	{ // callseq 94, 0
	.param .b64 param0;
	st.param.b64 	[param0], %rd78;
	.param .b64 param1;
	st.param.b64 	[param1], %rd49;
	.param .b32 retval0;
	call.uni (retval0), 
	vprintf, 
	(
	param0, 
	param1
	);
	ld.param.b32 	%r2204, [retval0];
	} // callseq 94
	st.local.u32 	[%rd50], %r1115;
	{ // callseq 95, 0
	.param .b64 param0;
	st.param.b64 	[param0], %rd78;
	.param .b64 param1;
	st.param.b64 	[param1], %rd49;
	.param .b32 retval0;
	call.uni (retval0), 
	vprintf, 
	(
	param0, 
	param1
	);
	ld.param.b32 	%r2206, [retval0];
	} // callseq 95
	st.local.u32 	[%rd50], %r1116;
	{ // callseq 96, 0
	.param .b64 param0;
	st.param.b64 	[param0], %rd78;
	.param .b64 param1;
	st.param.b64 	[param1], %rd49;
	.param .b32 retval0;
	call.uni (retval0), 
	vprintf, 
	(
	param0, 
	param1
	);
	ld.param.b32 	%r2208, [retval0];
	} // callseq 96
	st.local.u32 	[%rd50], %r1117;
	{ // callseq 97, 0
	.param .b64 param0;
	st.param.b64 	[param0], %rd78;
	.param .b64 param1;
	st.param.b64 	[param1], %rd49;
	.param .b32 retval0;
	call.uni (retval0), 
	vprintf, 
	(
	param0, 
	param1
	);
	ld.param.b32 	%r2210, [retval0];
	} // callseq 97
	st.local.u32 	[%rd50], %r1118;
	{ // callseq 98, 0
	.param .b64 param0;
	st.param.b64 	[param0], %rd78;
	.param .b64 param1;
	st.param.b64 	[param1], %rd49;
	.param .b32 retval0;
	call.uni (retval0), 
	vprintf, 
	(
	param0, 
	param1
	);
	ld.param.b32 	%r2212, [retval0];
	} // callseq 98
	st.local.u32 	[%rd50], %r2011;
	{ // callseq 99, 0
	.param .b64 param0;
	st.param.b64 	[param0], %rd78;
	.param .b64 param1;
	st.param.b64 	[param1], %rd49;
	.param .b32 retval0;
	call.uni (retval0), 
	vprintf, 
	(
	param0, 
	param1
	);
	ld.param.b32 	%r2214, [retval0];
	} // callseq 99
	st.local.u32 	[%rd50], %r1119;
	{ // callseq 100, 0
	.param .b64 param0;
	st.param.b64 	[param0], %rd78;
	.param .b64 param1;
	st.param.b64 	[param1], %rd49;
	.param .b32 retval0;
	call.uni (retval0), 
	vprintf, 
	(
	param0, 
	param1
	);
	ld.param.b32 	%r2216, [retval0];
	} // callseq 100
	st.local.u32 	[%rd50], %r1120;
	{ // callseq 101, 0
	.param .b64 param0;
	st.param.b64 	[param0], %rd78;
	.param .b64 param1;
	st.param.b64 	[param1], %rd49;
	.param .b32 retval0;
	call.uni (retval0), 
	vprintf, 
	(
	param0, 
	param1
	);
	ld.param.b32 	%r2218, [retval0];
	} // callseq 101
	st.local.u32 	[%rd50], %r2021;
	{ // callseq 102, 0
	.param .b64 param0;
	st.param.b64 	[param0], %rd78;
	.param .b64 param1;
	st.param.b64 	[param1], %rd49;
	.param .b32 retval0;
	call.uni (retval0), 
	vprintf, 
	(
	param0, 
	param1
	);
	ld.param.b32 	%r2220, [retval0];
	} // callseq 102
	st.local.u32 	[%rd50], %r1121;
	{ // callseq 103, 0
	.param .b64 param0;
	st.param.b64 	[param0], %rd78;
	.param .b64 param1;
	st.param.b64 	[param1], %rd49;
	.param .b32 retval0;
	call.uni (retval0), 
	vprintf, 
	(
	param0, 
	param1
	);
	ld.param.b32 	%r2222, [retval0];
	} // callseq 103
	st.local.u32 	[%rd50], %r1122;
	{ // callseq 104, 0
	.param .b64 param0;
	st.param.b64 	[param0], %rd78;
	.param .b64 param1;
	st.param.b64 	[param1], %rd49;
	.param .b32 retval0;
	call.uni (retval0), 
	vprintf, 
	(
	param0, 
	param1
	);
	ld.param.b32 	%r2224, [retval0];
	} // callseq 104
	st.local.u32 	[%rd50], %r1123;
	{ // callseq 105, 0
	.param .b64 param0;
	st.param.b64 	[param0], %rd78;
	.param .b64 param1;
	st.param.b64 	[param1], %rd49;
	.param .b32 retval0;
	call.uni (retval0), 
	vprintf, 
	(
	param0, 
	param1
	);
	ld.param.b32 	%r2226, [retval0];
	} // callseq 105
	st.local.u32 	[%rd50], %r1124;
	{ // callseq 106, 0
	.param .b64 param0;
	st.param.b64 	[param0], %rd78;
	.param .b64 param1;
	st.param.b64 	[param1], %rd49;
	.param .b32 retval0;
	call.uni (retval0), 
	vprintf, 
	(
	param0, 
	param1
	);
	ld.param.b32 	%r2228, [retval0];
	} // callseq 106
	st.local.u32 	[%rd50], %r2036;
	{ // callseq 107, 0
	.param .b64 param0;
	st.param.b64 	[param0], %rd78;
	.param .b64 param1;
	st.param.b64 	[param1], %rd49;
	.param .b32 retval0;
	call.uni (retval0), 
	vprintf, 
	(
	param0, 
	param1
	);
	ld.param.b32 	%r2230, [retval0];
	} // callseq 107
	st.local.u32 	[%rd50], %r2039;
	{ // callseq 108, 0
	.param .b64 param0;
	st.param.b64 	[param0], %rd78;
	.param .b64 param1;
	st.param.b64 	[param1], %rd49;
	.param .b32 retval0;
	call.uni (retval0), 
	vprintf, 
	(
	param0, 
	param1
	);
	ld.param.b32 	%r2232, [retval0];
	} // callseq 108
	st.local.u32 	[%rd50], %r2043;
	{ // callseq 109, 0
	.param .b64 param0;
	st.param.b64 	[param0], %rd78;
	.param .b64 param1;
	st.param.b64 	[param1], %rd49;
	.param .b32 retval0;
	call.uni (retval0), 
	vprintf, 
	(
	param0, 
	param1
	);
	ld.param.b32 	%r2234, [retval0];
	} // callseq 109
	st.local.u32 	[%rd50], %r2047;
	{ // callseq 110, 0
	.param .b64 param0;
	st.param.b64 	[param0], %rd78;
	.param .b64 param1;
	st.param.b64 	[param1], %rd49;
	.param .b32 retval0;
	call.uni (retval0), 
	vprintf, 
	(
	param0, 
	param1
	);
	ld.param.b32 	%r2236, [retval0];
	} // callseq 110
	st.local.u32 	[%rd50], %r2051;
	{ // callseq 111, 0
	.param .b64 param0;
	st.param.b64 	[param0], %rd78;
	.param .b64 param1;
	st.param.b64 	[param1], %rd49;
	.param .b32 retval0;
	call.uni (retval0), 
	vprintf, 
	(
	param0, 
	param1
	);
	ld.param.b32 	%r2238, [retval0];
	} // callseq 111
	st.local.u32 	[%rd50], %r2055;
	{ // callseq 112, 0
	.param .b64 param0;
	st.param.b64 	[param0], %rd78;
	.param .b64 param1;
	st.param.b64 	[param1], %rd49;
	.param .b32 retval0;
	call.uni (retval0), 
	vprintf, 
	(
	param0, 
	param1
	);
	ld.param.b32 	%r2240, [retval0];
	} // callseq 112
	st.local.u32 	[%rd50], %r2059;
	{ // callseq 113, 0
	.param .b64 param0;
	st.param.b64 	[param0], %rd78;
	.param .b64 param1;
	st.param.b64 	[param1], %rd49;
	.param .b32 retval0;
	call.uni (retval0), 
	vprintf, 
	(
	param0, 
	param1
	);
	ld.param.b32 	%r2242, [retval0];
	} // callseq 113
	st.local.u32 	[%rd50], %r2063;
	{ // callseq 114, 0
	.param .b64 param0;
	st.param.b64 	[param0], %rd78;
	.param .b64 param1;
	st.param.b64 	[param1], %rd49;
	.param .b32 retval0;
	call.uni (retval0), 
	vprintf, 
	(
	param0, 
	param1
	);
	ld.param.b32 	%r2244, [retval0];
	} // callseq 114
	st.local.u32 	[%rd50], %r2066;
	{ // callseq 115, 0
	.param .b64 param0;
	st.param.b64 	[param0], %rd78;
	.param .b64 param1;
	st.param.b64 	[param1], %rd49;
	.param .b32 retval0;
	call.uni (retval0), 
	vprintf, 
	(
	param0, 
	param1
	);
	ld.param.b32 	%r2246, [retval0];
	} // callseq 115
	st.local.u32 	[%rd50], %r2070;
	{ // callseq 116, 0
	.param .b64 param0;
	st.param.b64 	[param0], %rd78;
	.param .b64 param1;
	st.param.b64 	[param1], %rd49;
	.param .b32 retval0;
	call.uni (retval0), 
	vprintf, 
	(
	param0, 
	param1
	);
	ld.param.b32 	%r2248, [retval0];
	} // callseq 116
	st.local.u32 	[%rd50], %r2074;
	{ // callseq 117, 0
	.param .b64 param0;
	st.param.b64 	[param0], %rd78;
	.param .b64 param1;
	st.param.b64 	[param1], %rd49;
	.param .b32 retval0;
	call.uni (retval0), 
	vprintf, 
	(
	param0, 
	param1
	);
	ld.param.b32 	%r2250, [retval0];
	} // callseq 117
	st.local.u32 	[%rd50], %r2078;
	{ // callseq 118, 0
	.param .b64 param0;
	st.param.b64 	[param0], %rd78;
	.param .b64 param1;
	st.param.b64 	[param1], %rd49;
	.param .b32 retval0;
	call.uni (retval0), 
	vprintf, 
	(
	param0, 
	param1
	);
	ld.param.b32 	%r2252, [retval0];
	} // callseq 118
	st.local.u32 	[%rd50], %r2082;
	{ // callseq 119, 0
	.param .b64 param0;
	st.param.b64 	[param0], %rd78;
	.param .b64 param1;
	st.param.b64 	[param1], %rd49;
	.param .b32 retval0;
	call.uni (retval0), 
	vprintf, 
	(
	param0, 
	param1
	);
	ld.param.b32 	%r2254, [retval0];
	} // callseq 119
	st.local.u32 	[%rd50], %r2086;
	{ // callseq 120, 0
	.param .b64 param0;
	st.param.b64 	[param0], %rd78;
	.param .b64 param1;
	st.param.b64 	[param1], %rd49;
	.param .b32 retval0;
	call.uni (retval0), 
	vprintf, 
	(
	param0, 
	param1
	);
	ld.param.b32 	%r2256, [retval0];
	} // callseq 120
	st.local.u32 	[%rd50], %r2090;
	{ // callseq 121, 0
	.param .b64 param0;
	st.param.b64 	[param0], %rd78;
	.param .b64 param1;
	st.param.b64 	[param1], %rd49;
	.param .b32 retval0;
	call.uni (retval0), 
	vprintf, 
	(
	param0, 
	param1
	);
	ld.param.b32 	%r2258, [retval0];
	} // callseq 121
	st.local.u32 	[%rd50], %r2094;
	{ // callseq 122, 0
	.param .b64 param0;
	st.param.b64 	[param0], %rd78;
	.param .b64 param1;
	st.param.b64 	[param1], %rd49;
	.param .b32 retval0;
	call.uni (retval0), 
	vprintf, 
	(
	param0, 
	param1
	);
	ld.param.b32 	%r2260, [retval0];
	} // callseq 122
	st.local.u32 	[%rd50], %r2097;
	{ // callseq 123, 0
	.param .b64 param0;
	st.param.b64 	[param0], %rd78;
	.param .b64 param1;
	st.param.b64 	[param1], %rd49;
	.param .b32 retval0;
	call.uni (retval0), 
	vprintf, 
	(
	param0, 
	param1
	);
	ld.param.b32 	%r2262, [retval0];
	} // callseq 123
	st.local.u32 	[%rd50], %r2101;
	{ // callseq 124, 0
	.param .b64 param0;
	st.param.b64 	[param0], %rd78;
	.param .b64 param1;
	st.param.b64 	[param1], %rd49;
	.param .b32 retval0;
	call.uni (retval0), 
	vprintf, 
	(
	param0, 
	param1
	);
	ld.param.b32 	%r2264, [retval0];
	} // callseq 124
	st.local.u32 	[%rd50], %r2105;
	{ // callseq 125, 0
	.param .b64 param0;
	st.param.b64 	[param0], %rd78;
	.param .b64 param1;
	st.param.b64 	[param1], %rd49;
	.param .b32 retval0;
	call.uni (retval0), 
	vprintf, 
	(
	param0, 
	param1
	);
	ld.param.b32 	%r2266, [retval0];
	} // callseq 125
	st.local.u32 	[%rd50], %r2109;
	{ // callseq 126, 0
	.param .b64 param0;
	st.param.b64 	[param0], %rd78;
	.param .b64 param1;
	st.param.b64 	[param1], %rd49;
	.param .b32 retval0;
	call.uni (retval0), 
	vprintf, 
	(
	param0, 
	param1
	);
	ld.param.b32 	%r2268, [retval0];
	} // callseq 126
	st.local.u32 	[%rd50], %r2113;
	{ // callseq 127, 0
	.param .b64 param0;
	st.param.b64 	[param0], %rd78;
	.param .b64 param1;
	st.param.b64 	[param1], %rd49;
	.param .b32 retval0;
	call.uni (retval0), 
	vprintf, 
	(
	param0, 
	param1
	);
	ld.param.b32 	%r2270, [retval0];
	} // callseq 127
	st.local.u32 	[%rd50], %r2117;
	{ // callseq 128, 0
	.param .b64 param0;
	st.param.b64 	[param0], %rd78;
	.param .b64 param1;
	st.param.b64 	[param1], %rd49;
	.param .b32 retval0;
	call.uni (retval0), 
	vprintf, 
	(
	param0, 
	param1
	);
	ld.param.b32 	%r2272, [retval0];
	} // callseq 128
	st.local.u32 	[%rd50], %r2121;
	{ // callseq 129, 0
	.param .b64 param0;
	st.param.b64 	[param0], %rd78;
	.param .b64 param1;
	st.param.b64 	[param1], %rd49;
	.param .b32 retval0;
	call.uni (retval0), 
	vprintf, 
	(
	param0, 
	param1
	);
	ld.param.b32 	%r2274, [retval0];
	} // callseq 129
	st.local.u32 	[%rd50], %r2125;
	{ // callseq 130, 0
	.param .b64 param0;
	st.param.b64 	[param0], %rd78;
	.param .b64 param1;
	st.param.b64 	[param1], %rd49;
	.param .b32 retval0;
	call.uni (retval0), 
	vprintf, 
	(
	param0, 
	param1
	);
	ld.param.b32 	%r2276, [retval0];
	} // callseq 130
	st.local.u32 	[%rd50], %r2128;
	{ // callseq 131, 0
	.param .b64 param0;
	st.param.b64 	[param0], %rd78;
	.param .b64 param1;
	st.param.b64 	[param1], %rd49;
	.param .b32 retval0;
	call.uni (retval0), 
	vprintf, 
	(
	param0, 
	param1
	);
	ld.param.b32 	%r2278, [retval0];
	} // callseq 131
	st.local.u32 	[%rd50], %r2132;
	{ // callseq 132, 0
	.param .b64 param0;
	st.param.b64 	[param0], %rd78;
	.param .b64 param1;
	st.param.b64 	[param1], %rd49;
	.param .b32 retval0;
	call.uni (retval0), 
	vprintf, 
	(
	param0, 
	param1
	);
	ld.param.b32 	%r2280, [retval0];
	} // callseq 132
	st.local.u32 	[%rd50], %r2136;
	{ // callseq 133, 0
	.param .b64 param0;
	st.param.b64 	[param0], %rd78;
	.param .b64 param1;
	st.param.b64 	[param1], %rd49;
	.param .b32 retval0;
	call.uni (retval0), 
	vprintf, 
	(
	param0, 
	param1
	);
	ld.param.b32 	%r2282, [retval0];
	} // callseq 133
	st.local.u32 	[%rd50], %r2140;
	{ // callseq 134, 0
	.param .b64 param0;
	st.param.b64 	[param0], %rd78;
	.param .b64 param1;
	st.param.b64 	[param1], %rd49;
	.param .b32 retval0;
	call.uni (retval0), 
	vprintf, 
	(
	param0, 
	param1
	);
	ld.param.b32 	%r2284, [retval0];
	} // callseq 134
	st.local.u32 	[%rd50], %r2144;
	{ // callseq 135, 0
	.param .b64 param0;
	st.param.b64 	[param0], %rd78;
	.param .b64 param1;
	st.param.b64 	[param1], %rd49;
	.param .b32 retval0;
	call.uni (retval0), 
	vprintf, 
	(
	param0, 
	param1
	);
	ld.param.b32 	%r2286, [retval0];
	} // callseq 135
	st.local.u32 	[%rd50], %r2148;
	{ // callseq 136, 0
	.param .b64 param0;
	st.param.b64 	[param0], %rd78;
	.param .b64 param1;
	st.param.b64 	[param1], %rd49;
	.param .b32 retval0;
	call.uni (retval0), 
	vprintf, 
	(
	param0, 
	param1
	);
	ld.param.b32 	%r2288, [retval0];
	} // callseq 136
	st.local.u32 	[%rd50], %r2152;
	{ // callseq 137, 0
	.param .b64 param0;
	st.param.b64 	[param0], %rd78;
	.param .b64 param1;
	st.param.b64 	[param1], %rd49;
	.param .b32 retval0;
	call.uni (retval0), 
	vprintf, 
	(
	param0, 
	param1
	);
	ld.param.b32 	%r2290, [retval0];
	} // callseq 137
	st.local.u32 	[%rd50], %r2156;
	{ // callseq 138, 0
	.param .b64 param0;
	st.param.b64 	[param0], %rd78;
	.param .b64 param1;
	st.param.b64 	[param1], %rd49;
	.param .b32 retval0;
	call.uni (retval0), 
	vprintf, 
	(
	param0, 
	param1
	);
	ld.param.b32 	%r2292, [retval0];
	} // callseq 138
	st.local.u32 	[%rd50], %r2159;
	{ // callseq 139, 0
	.param .b64 param0;
	st.param.b64 	[param0], %rd78;
	.param .b64 param1;
	st.param.b64 	[param1], %rd49;
	.param .b32 retval0;
	call.uni (retval0), 
	vprintf, 
	(
	param0, 
	param1
	);
	ld.param.b32 	%r2294, [retval0];
	} // callseq 139
	{ // callseq 140, 0
	.param .b64 param0;
	st.param.b64 	[param0], %rd87;
	.param .b64 param1;
	st.param.b64 	[param1], 0;
	.param .b32 retval0;
	call.uni (retval0), 
	vprintf, 
	(
	param0, 
	param1
	);
	ld.param.b32 	%r2296, [retval0];
	} // callseq 140
	{ // callseq 141, 0
	.param .b64 param0;
	st.param.b64 	[param0], %rd89;
	.param .b64 param1;
	st.param.b64 	[param1], 0;
	.param .b32 retval0;
	call.uni (retval0), 
	vprintf, 
	(
	param0, 
	param1
	);
	ld.param.b32 	%r2298, [retval0];
	} // callseq 141
	mov.u64 	%rd92, $str$11;
	cvta.global.u64 	%rd93, %rd92;
	{ // callseq 142, 0
	.param .b64 param0;
	st.param.b64 	[param0], %rd93;
	.param .b64 param1;
	st.param.b64 	[param1], 0;
	.param .b32 retval0;
	call.uni (retval0), 
	vprintf, 
	(
	param0, 
	param1
	);
	ld.param.b32 	%r2300, [retval0];
	} // callseq 142
	setp.lt.s32 	%p126, %r1907, 1;
	mov.u64 	%rd179, %rd18;
	@%p126 bra 	$L__BB0_240;
	mov.b32 	%r3885, 1;
	mov.b32 	%r3874, 0;
	mov.u32 	%r3884, %r3874;
	mov.u64 	%rd179, %rd18;
$L__BB0_232:
	mov.u32 	%r1129, %r3595;
	mov.u32 	%r1128, %r3596;
	mov.u32 	%r1127, %r3597;
	mov.u32 	%r1126, %r3598;
	cvta.to.global.u64 	%rd95, %rd68;
	mul.wide.u32 	%rd96, %r3874, 8;
	add.s64 	%rd97, %rd95, %rd96;
	ld.global.u64 	%rd98, [%rd97];
	cvt.u32.u64 	%r2304, %rd98;
	shr.u32 	%r2305, %r2304, 8;
	shr.u32 	%r2306, %r2304, 16;
	shr.u32 	%r2307, %r2304, 24;
	{ .reg .b32 tmp; mov.b64 {tmp, %r2308}, %rd98; }
	shr.u64 	%rd99, %rd98, 40;
	cvt.u32.u64 	%r2309, %rd99;
	shr.u64 	%rd100, %rd98, 48;
	cvt.u32.u64 	%r2310, %rd100;
	shr.u64 	%rd101, %rd98, 56;
	cvt.u32.u64 	%r2311, %rd101;
	mov.u64 	%rd102, $str$12;
	cvta.global.u64 	%rd103, %rd102;
	{ // callseq 143, 0
	.param .b64 param0;
	st.param.b64 	[param0], %rd103;
	.param .b64 param1;
	st.param.b64 	[param1], 0;
	.param .b32 retval0;
	call.uni (retval0), 
	vprintf, 
	(
	param0, 
	param1
	);
	ld.param.b32 	%r2312, [retval0];
	} // callseq 143
	shr.u32 	%r2314, %r2311, 7;
	add.u64 	%rd104, %SP, 0;
	add.u64 	%rd105, %SPL, 0;
	st.local.u32 	[%rd105], %r2314;
	mov.u64 	%rd106, $str;
	cvta.global.u64 	%rd107, %rd106;
	{ // callseq 144, 0
	.param .b64 param0;
	st.param.b64 	[param0], %rd107;
	.param .b64 param1;
	st.param.b64 	[param1], %rd104;
	.param .b32 retval0;
	call.uni (retval0), 
	vprintf, 
	(
	param0, 
	param1
	);
	ld.param.b32 	%r2315, [retval0];
	} // callseq 144
	shr.u32 	%r2317, %r2311, 6;
	and.b32  	%r2318, %r2317, 1;
	st.local.u32 	[%rd105], %r2318;
	{ // callseq 145, 0
	.param .b64 param0;
	st.param.b64 	[param0], %rd107;
	.param .b64 param1;
	st.param.b64 	[param1], %rd104;
	.param .b32 retval0;
	call.uni (retval0), 
	vprintf, 
	(
	param0, 
	param1
	);
	ld.param.b32 	%r2319, [retval0];
	} // callseq 145
	shr.u32 	%r2321, %r2311, 5;
	and.b32  	%r2322, %r2321, 1;
	st.local.u32 	[%rd105], %r2322;
	{ // callseq 146, 0
	.param .b64 param0;
	st.param.b64 	[param0], %rd107;
	.param .b64 param1;
	st.param.b64 	[param1], %rd104;
	.param .b32 retval0;
	call.uni (retval0), 
	vprintf, 
	(
	param0, 
	param1
	);
	ld.param.b32 	%r2323, [retval0];
	} // callseq 146
	shr.u32 	%r2325, %r2311, 4;
	and.b32  	%r2326, %r2325, 1;
	st.local.u32 	[%rd105], %r2326;
	{ // callseq 147, 0
	.param .b64 param0;
	st.param.b64 	[param0], %rd107;
	.param .b64 param1;
	st.param.b64 	[param1], %rd104;
	.param .b32 retval0;
	call.uni (retval0), 
	vprintf, 
	(
	param0, 
	param1
	);
	ld.param.b32 	%r2327, [retval0];
	} // callseq 147
	shr.u32 	%r2329, %r2311, 3;
	and.b32  	%r2330, %r2329, 1;
	st.local.u32 	[%rd105], %r2330;
	{ // callseq 148, 0
	.param .b64 param0;
	st.param.b64 	[param0], %rd107;
	.param .b64 param1;
	st.param.b64 	[param1], %rd104;
	.param .b32 retval0;
	call.uni (retval0), 
	vprintf, 
	(
	param0, 
	param1
	);
	ld.param.b32 	%r2331, [retval0];
	} // callseq 148
	shr.u32 	%r2333, %r2311, 2;
	and.b32  	%r2334, %r2333, 1;
	st.local.u32 	[%rd105], %r2334;
	{ // callseq 149, 0
	.param .b64 param0;
	st.param.b64 	[param0], %rd107;
	.param .b64 param1;
	st.param.b64 	[param1], %rd104;
	.param .b32 retval0;
	call.uni (retval0), 
	vprintf, 
	(
	param0, 
	param1
	);
	ld.param.b32 	%r2335, [retval0];
	} // callseq 149
	shr.u32 	%r2337, %r2311, 1;
	and.b32  	%r2338, %r2337, 1;
	st.local.u32 	[%rd105], %r2338;
	{ // callseq 150, 0
	.param .b64 param0;
	st.param.b64 	[param0], %rd107;
	.param .b64 param1;
	st.param.b64 	[param1], %rd104;
	.param .b32 retval0;
	call.uni (retval0), 
	vprintf, 
	(
	param0, 
	param1
	);
	ld.param.b32 	%r2339, [retval0];
	} // callseq 150
	and.b32  	%r2341, %r2311, 1;
	st.local.u32 	[%rd105], %r2341;
	{ // callseq 151, 0
	.param .b64 param0;
	st.param.b64 	[param0], %rd107;
	.param .b64 param1;
	st.param.b64 	[param1], %rd104;
	.param .b32 retval0;
	call.uni (retval0), 
	vprintf, 
	(
	param0, 
	param1
	);
	ld.param.b32 	%r2342, [retval0];
	} // callseq 151
	shr.u32 	%r2344, %r2310, 7;
	and.b32  	%r2345, %r2344, 1;
	st.local.u32 	[%rd105], %r2345;
	{ // callseq 152, 0
	.param .b64 param0;
	st.param.b64 	[param0], %rd107;
	.param .b64 param1;
	st.param.b64 	[param1], %rd104;
	.param .b32 retval0;
	call.uni (retval0), 
	vprintf, 
	(
	param0, 
	param1
	);
	ld.param.b32 	%r2346, [retval0];
	} // callseq 152
	shr.u32 	%r2348, %r2310, 6;
	and.b32  	%r2349, %r2348, 1;
	st.local.u32 	[%rd105], %r2349;
	{ // callseq 153, 0
	.param .b64 param0;
	st.param.b64 	[param0], %rd107;
	.param .b64 param1;
	st.param.b64 	[param1], %rd104;
	.param .b32 retval0;
	call.uni (retval0), 
	vprintf, 
	(
	param0, 
	param1
	);
	ld.param.b32 	%r2350, [retval0];
	} // callseq 153
	shr.u32 	%r2352, %r2310, 5;
	and.b32  	%r2353, %r2352, 1;
	st.local.u32 	[%rd105], %r2353;
	{ // callseq 154, 0
	.param .b64 param0;
	st.param.b64 	[param0], %rd107;
	.param .b64 param1;
	st.param.b64 	[param1], %rd104;
	.param .b32 retval0;
	call.uni (retval0), 
	vprintf, 
	(
	param0, 
	param1
	);
	ld.param.b32 	%r2354, [retval0];
	} // callseq 154
	shr.u32 	%r2356, %r2310, 4;
	and.b32  	%r2357, %r2356, 1;
	st.local.u32 	[%rd105], %r2357;
	{ // callseq 155, 0
	.param .b64 param0;
	st.param.b64 	[param0], %rd107;
	.param .b64 param1;
	st.param.b64 	[param1], %rd104;
	.param .b32 retval0;
	call.uni (retval0), 
	vprintf, 
	(
	param0, 
	param1
	);
	ld.param.b32 	%r2358, [retval0];
	} // callseq 155
	shr.u32 	%r2360, %r2310, 3;
	and.b32  	%r2361, %r2360, 1;
	st.local.u32 	[%rd105], %r2361;
	{ // callseq 156, 0
	.param .b64 param0;
	st.param.b64 	[param0], %rd107;
	.param .b64 param1;
	st.param.b64 	[param1], %rd104;
	.param .b32 retval0;
	call.uni (retval0), 
	vprintf, 
	(
	param0, 
	param1
	);
	ld.param.b32 	%r2362, [retval0];
	} // callseq 156
	shr.u32 	%r2364, %r2310, 2;
	and.b32  	%r2365, %r2364, 1;
	st.local.u32 	[%rd105], %r2365;
	{ // callseq 157, 0
	.param .b64 param0;
	st.param.b64 	[param0], %rd107;
	.param .b64 param1;
	st.param.b64 	[param1], %rd104;
	.param .b32 retval0;
	call.uni (retval0), 
	vprintf, 
	(
	param0, 
	param1
	);
	ld.param.b32 	%r2366, [retval0];
	} // callseq 157
	shr.u32 	%r2368, %r2310, 1;
	and.b32  	%r2369, %r2368, 1;
	st.local.u32 	[%rd105], %r2369;
	{ // callseq 158, 0
	.param .b64 param0;
	st.param.b64 	[param0], %rd107;
	.param .b64 param1;
	st.param.b64 	[param1], %rd104;
	.param .b32 retval0;
	call.uni (retval0), 
	vprintf, 
	(
	param0, 
	param1
	);
	ld.param.b32 	%r2370, [retval0];
	} // callseq 158
	and.b32  	%r2372, %r2310, 1;
	st.local.u32 	[%rd105], %r2372;
	{ // callseq 159, 0
	.param .b64 param0;
	st.param.b64 	[param0], %rd107;
	.param .b64 param1;
	st.param.b64 	[param1], %rd104;
	.param .b32 retval0;
	call.uni (retval0), 
	vprintf, 
	(
	param0, 
	param1
	);
	ld.param.b32 	%r2373, [retval0];
	} // callseq 159
	shr.u32 	%r2375, %r2309, 7;
	and.b32  	%r2376, %r2375, 1;
	st.local.u32 	[%rd105], %r2376;
	{ // callseq 160, 0
	.param .b64 param0;
	st.param.b64 	[param0], %rd107;
	.param .b64 param1;
	st.param.b64 	[param1], %rd104;
	.param .b32 retval0;
	call.uni (retval0), 
	vprintf, 
	(
	param0, 
	param1
	);
	ld.param.b32 	%r2377, [retval0];
	} // callseq 160
	shr.u32 	%r2379, %r2309, 6;
	and.b32  	%r2380, %r2379, 1;
	st.local.u32 	[%rd105], %r2380;
	{ // callseq 161, 0
	.param .b64 param0;
	st.param.b64 	[param0], %rd107;
	.param .b64 param1;
	st.param.b64 	[param1], %rd104;
	.param .b32 retval0;
	call.uni (retval0), 
	vprintf, 
	(
	param0, 
	param1
	);
	ld.param.b32 	%r2381, [retval0];
	} // callseq 161
	shr.u32 	%r2383, %r2309, 5;
	and.b32  	%r2384, %r2383, 1;
	st.local.u32 	[%rd105], %r2384;
	{ // callseq 162, 0
	.param .b64 param0;
	st.param.b64 	[param0], %rd107;
	.param .b64 param1;
	st.param.b64 	[param1], %rd104;
	.param .b32 retval0;
	call.uni (retval0), 
	vprintf, 
	(
	param0, 
	param1
	);
	ld.param.b32 	%r2385, [retval0];
	} // callseq 162
	shr.u32 	%r2387, %r2309, 4;
	and.b32  	%r2388, %r2387, 1;
	st.local.u32 	[%rd105], %r2388;
	{ // callseq 163, 0
	.param .b64 param0;
	st.param.b64 	[param0], %rd107;
	.param .b64 param1;
	st.param.b64 	[param1], %rd104;
	.param .b32 retval0;
	call.uni (retval0), 
	vprintf, 
	(
	param0, 
	param1
	);
	ld.param.b32 	%r2389, [retval0];
	} // callseq 163
	shr.u32 	%r2391, %r2309, 3;
	and.b32  	%r2392, %r2391, 1;
	st.local.u32 	[%rd105], %r2392;
	{ // callseq 164, 0
	.param .b64 param0;
	st.param.b64 	[param0], %rd107;
	.param .b64 param1;
	st.param.b64 	[param1], %rd104;
	.param .b32 retval0;
	call.uni (retval0), 
	vprintf, 
	(
	param0, 
	param1
	);
	ld.param.b32 	%r2393, [retval0];
	} // callseq 164
	shr.u32 	%r2395, %r2309, 2;
	and.b32  	%r2396, %r2395, 1;
	st.local.u32 	[%rd105], %r2396;
	{ // callseq 165, 0
	.param .b64 param0;
	st.param.b64 	[param0], %rd107;
	.param .b64 param1;
	st.param.b64 	[param1], %rd104;
	.param .b32 retval0;
	call.uni (retval0), 
	vprintf, 
	(
	param0, 
	param1
	);
	ld.param.b32 	%r2397, [retval0];
	} // callseq 165
	shr.u32 	%r2399, %r2309, 1;
	and.b32  	%r2400, %r2399, 1;
	st.local.u32 	[%rd105], %r2400;
	{ // callseq 166, 0
	.param .b64 param0;
	st.param.b64 	[param0], %rd107;
	.param .b64 param1;
	st.param.b64 	[param1], %rd104;
	.param .b32 retval0;
	call.uni (retval0), 
	vprintf, 
	(
	param0, 
	param1
	);
	ld.param.b32 	%r2401, [retval0];
	} // callseq 166
	and.b32  	%r2403, %r2309, 1;
	st.local.u32 	[%rd105], %r2403;
	{ // callseq 167, 0
	.param .b64 param0;
	st.param.b64 	[param0], %rd107;
	.param .b64 param1;
	st.param.b64 	[param1], %rd104;
	.param .b32 retval0;
	call.uni (retval0), 
	vprintf, 
	(
	param0, 
	param1
	);
	ld.param.b32 	%r2404, [retval0];
	} // callseq 167
	shr.u64 	%rd108, %rd98, 39;
	cvt.u32.u64 	%r2406, %rd108;
	and.b32  	%r2407, %r2406, 1;
	st.local.u32 	[%rd105], %r2407;
	{ // callseq 168, 0
	.param .b64 param0;
	st.param.b64 	[param0], %rd107;
	.param .b64 param1;
	st.param.b64 	[param1], %rd104;
	.param .b32 retval0;
	call.uni (retval0), 
	vprintf, 
	(
	param0, 
	param1
	);
	ld.param.b32 	%r2408, [retval0];
	} // callseq 168
	shr.u64 	%rd109, %rd98, 38;
	cvt.u32.u64 	%r2410, %rd109;
	and.b32  	%r2411, %r2410, 1;
	st.local.u32 	[%rd105], %r2411;
	{ // callseq 169, 0
	.param .b64 param0;
	st.param.b64 	[param0], %rd107;
	.param .b64 param1;
	st.param.b64 	[param1], %rd104;
	.param .b32 retval0;
	call.uni (retval0), 
	vprintf, 
	(
	param0, 
	param1
	);
	ld.param.b32 	%r2412, [retval0];
	} // callseq 169
	shr.u64 	%rd110, %rd98, 37;
	cvt.u32.u64 	%r2414, %rd110;
	and.b32  	%r2415, %r2414, 1;
	st.local.u32 	[%rd105], %r2415;
	{ // callseq 170, 0
	.param .b64 param0;
	st.param.b64 	[param0], %rd107;
	.param .b64 param1;
	st.param.b64 	[param1], %rd104;
	.param .b32 retval0;
	call.uni (retval0), 
	vprintf, 
	(
	param0, 
	param1
	);
	ld.param.b32 	%r2416, [retval0];
	} // callseq 170
	shr.u64 	%rd111, %rd98, 36;
	cvt.u32.u64 	%r2418, %rd111;
	and.b32  	%r2419, %r2418, 1;
	st.local.u32 	[%rd105], %r2419;
	{ // callseq 171, 0
	.param .b64 param0;
	st.param.b64 	[param0], %rd107;
	.param .b64 param1;
	st.param.b64 	[param1], %rd104;
	.param .b32 retval0;
	call.uni (retval0), 
	vprintf, 
	(
	param0, 
	param1
	);
	ld.param.b32 	%r2420, [retval0];
	} // callseq 171
	shr.u64 	%rd112, %rd98, 35;
	cvt.u32.u64 	%r2422, %rd112;
	and.b32  	%r2423, %r2422, 1;
	st.local.u32 	[%rd105], %r2423;
	{ // callseq 172, 0
	.param .b64 param0;
	st.param.b64 	[param0], %rd107;
	.param .b64 param1;
	st.param.b64 	[param1], %rd104;
	.param .b32 retval0;
	call.uni (retval0), 
	vprintf, 
	(
	param0, 
	param1
	);
	ld.param.b32 	%r2424, [retval0];
	} // callseq 172
	shr.u64 	%rd113, %rd98, 34;
	cvt.u32.u64 	%r2426, %rd113;
	and.b32  	%r2427, %r2426, 1;
	st.local.u32 	[%rd105], %r2427;
	{ // callseq 173, 0
	.param .b64 param0;
	st.param.b64 	[param0], %rd107;
	.param .b64 param1;
	st.param.b64 	[param1], %rd104;
	.param .b32 retval0;
	call.uni (retval0), 
	vprintf, 
	(
	param0, 
	param1
	);
	ld.param.b32 	%r2428, [retval0];
	} // callseq 173
	shr.u64 	%rd114, %rd98, 33;
	cvt.u32.u64 	%r2430, %rd114;
	and.b32  	%r2431, %r2430, 1;
	st.local.u32 	[%rd105], %r2431;
	{ // callseq 174, 0
	.param .b64 param0;
	st.param.b64 	[param0], %rd107;
	.param .b64 param1;
	st.param.b64 	[param1], %rd104;
	.param .b32 retval0;
	call.uni (retval0), 
	vprintf, 
	(
	param0, 
	param1
	);
	ld.param.b32 	%r2432, [retval0];
	} // callseq 174
	and.b32  	%r2434, %r2308, 1;
	st.local.u32 	[%rd105], %r2434;
	{ // callseq 175, 0
	.param .b64 param0;
	st.param.b64 	[param0], %rd107;
	.param .b64 param1;
	st.param.b64 	[param1], %rd104;
	.param .b32 retval0;
	call.uni (retval0), 
	vprintf, 
	(
	param0, 
	param1
	);
	ld.param.b32 	%r2435, [retval0];
	} // callseq 175
	shr.u32 	%r2437, %r2304, 31;
	st.local.u32 	[%rd105], %r2437;
	{ // callseq 176, 0
	.param .b64 param0;
	st.param.b64 	[param0], %rd107;
	.param .b64 param1;
	st.param.b64 	[param1], %rd104;
	.param .b32 retval0;
	call.uni (retval0), 
	vprintf, 
	(
	param0, 
	param1
	);
	ld.param.b32 	%r2438, [retval0];
	} // callseq 176
	shr.u32 	%r2440, %r2304, 30;
	and.b32  	%r2441, %r2440, 1;
	st.local.u32 	[%rd105], %r2441;
	{ // callseq 177, 0
	.param .b64 param0;
	st.param.b64 	[param0], %rd107;
	.param .b64 param1;
	st.param.b64 	[param1], %rd104;
	.param .b32 retval0;
	call.uni (retval0), 
	vprintf, 
	(
	param0, 
	param1
	);
	ld.param.b32 	%r2442, [retval0];
	} // callseq 177
	shr.u32 	%r2444, %r2304, 29;
	and.b32  	%r2445, %r2444, 1;
	st.local.u32 	[%rd105], %r2445;
	{ // callseq 178, 0
	.param .b64 param0;
	st.param.b64 	[param0], %rd107;
	.param .b64 param1;
	st.param.b64 	[param1], %rd104;
	.param .b32 retval0;
	call.uni (retval0), 
	vprintf, 
	(
	param0, 
	param1
	);
	ld.param.b32 	%r2446, [retval0];
	} // callseq 178
	shr.u32 	%r2448, %r2304, 28;
	and.b32  	%r2449, %r2448, 1;
	st.local.u32 	[%rd105], %r2449;
	{ // callseq 179, 0
	.param .b64 param0;
	st.param.b64 	[param0], %rd107;
	.param .b64 param1;
	st.param.b64 	[param1], %rd104;
	.param .b32 retval0;
	call.uni (retval0), 
	vprintf, 
	(
	param0, 
	param1
	);
	ld.param.b32 	%r2450, [retval0];
	} // callseq 179
	shr.u32 	%r2452, %r2304, 27;
	and.b32  	%r2453, %r2452, 1;
	st.local.u32 	[%rd105], %r2453;
	{ // callseq 180, 0
	.param .b64 param0;
	st.param.b64 	[param0], %rd107;
	.param .b64 param1;
	st.param.b64 	[param1], %rd104;
	.param .b32 retval0;
	call.uni (retval0), 
	vprintf, 
	(
	param0, 
	param1
	);
	ld.param.b32 	%r2454, [retval0];
	} // callseq 180
	shr.u32 	%r2456, %r2304, 26;
	and.b32  	%r2457, %r2456, 1;
	st.local.u32 	[%rd105], %r2457;
	{ // callseq 181, 0
	.param .b64 param0;
	st.param.b64 	[param0], %rd107;
	.param .b64 param1;
	st.param.b64 	[param1], %rd104;
	.param .b32 retval0;
	call.uni (retval0), 
	vprintf, 
	(
	param0, 
	param1
	);
	ld.param.b32 	%r2458, [retval0];
	} // callseq 181
	shr.u32 	%r2460, %r2304, 25;
	and.b32  	%r2461, %r2460, 1;
	st.local.u32 	[%rd105], %r2461;
	{ // callseq 182, 0
	.param .b64 param0;
	st.param.b64 	[param0], %rd107;
	.param .b64 param1;
	st.param.b64 	[param1], %rd104;
	.param .b32 retval0;
	call.uni (retval0), 
	vprintf, 
	(
	param0, 
	param1
	);
	ld.param.b32 	%r2462, [retval0];
	} // callseq 182
	and.b32  	%r2464, %r2307, 1;
	st.local.u32 	[%rd105], %r2464;
	{ // callseq 183, 0
	.param .b64 param0;
	st.param.b64 	[param0], %rd107;
	.param .b64 param1;
	st.param.b64 	[param1], %rd104;
	.param .b32 retval0;
	call.uni (retval0), 
	vprintf, 
	(
	param0, 
	param1
	);
	ld.param.b32 	%r2465, [retval0];
	} // callseq 183
	shr.u32 	%r2467, %r2304, 23;
	and.b32  	%r2468, %r2467, 1;
	st.local.u32 	[%rd105], %r2468;
	{ // callseq 184, 0
	.param .b64 param0;
	st.param.b64 	[param0], %rd107;
	.param .b64 param1;
	st.param.b64 	[param1], %rd104;
	.param .b32 retval0;
	call.uni (retval0), 
	vprintf, 
	(
	param0, 
	param1
	);
	ld.param.b32 	%r2469, [retval0];
	} // callseq 184
	shr.u32 	%r2471, %r2304, 22;
	and.b32  	%r2472, %r2471, 1;
	st.local.u32 	[%rd105], %r2472;
	{ // callseq 185, 0
	.param .b64 param0;
	st.param.b64 	[param0], %rd107;
	.param .b64 param1;
	st.param.b64 	[param1], %rd104;
	.param .b32 retval0;
	call.uni (retval0), 
	vprintf, 
	(
	param0, 
	param1
	);
	ld.param.b32 	%r2473, [retval0];
	} // callseq 185
	shr.u32 	%r2475, %r2304, 21;
	and.b32  	%r2476, %r2475, 1;
	st.local.u32 	[%rd105], %r2476;
	{ // callseq 186, 0
	.param .b64 param0;
	st.param.b64 	[param0], %rd107;
	.param .b64 param1;
	st.param.b64 	[param1], %rd104;
	.param .b32 retval0;
	call.uni (retval0), 
	vprintf, 
	(
	param0, 
	param1
	);
	ld.param.b32 	%r2477, [retval0];
	} // callseq 186
	shr.u32 	%r2479, %r2304, 20;
	and.b32  	%r2480, %r2479, 1;
	st.local.u32 	[%rd105], %r2480;
	{ // callseq 187, 0
	.param .b64 param0;
	st.param.b64 	[param0], %rd107;
	.param .b64 param1;
	st.param.b64 	[param1], %rd104;
	.param .b32 retval0;
	call.uni (retval0), 
	vprintf, 
	(
	param0, 
	param1
	);
	ld.param.b32 	%r2481, [retval0];
	} // callseq 187
	shr.u32 	%r2483, %r2304, 19;
	and.b32  	%r2484, %r2483, 1;
	st.local.u32 	[%rd105], %r2484;
	{ // callseq 188, 0
	.param .b64 param0;
	st.param.b64 	[param0], %rd107;
	.param .b64 param1;
	st.param.b64 	[param1], %rd104;
	.param .b32 retval0;
	call.uni (retval0), 
	vprintf, 
	(
	param0, 
	param1
	);
	ld.param.b32 	%r2485, [retval0];
	} // callseq 188
	shr.u32 	%r2487, %r2304, 18;
	and.b32  	%r2488, %r2487, 1;
	st.local.u32 	[%rd105], %r2488;
	{ // callseq 189, 0
	.param .b64 param0;
	st.param.b64 	[param0], %rd107;
	.param .b64 param1;
	st.param.b64 	[param1], %rd104;
	.param .b32 retval0;
	call.uni (retval0), 
	vprintf, 
	(
	param0, 
	param1
	);
	ld.param.b32 	%r2489, [retval0];
	} // callseq 189
	shr.u32 	%r2491, %r2304, 17;
	and.b32  	%r2492, %r2491, 1;
	st.local.u32 	[%rd105], %r2492;
	{ // callseq 190, 0
	.param .b64 param0;
	st.param.b64 	[param0], %rd107;
	.param .b64 param1;
	st.param.b64 	[param1], %rd104;
	.param .b32 retval0;
	call.uni (retval0), 
	vprintf, 
	(
	param0, 
	param1
	);
	ld.param.b32 	%r2493, [retval0];
	} // callseq 190
	and.b32  	%r2495, %r2306, 1;
	st.local.u32 	[%rd105], %r2495;
	{ // callseq 191, 0
	.param .b64 param0;
	st.param.b64 	[param0], %rd107;
	.param .b64 param1;
	st.param.b64 	[param1], %rd104;
	.param .b32 retval0;
	call.uni (retval0), 
	vprintf, 
	(
	param0, 
	param1
	);
	ld.param.b32 	%r2496, [retval0];
	} // callseq 191
	shr.u32 	%r2498, %r2304, 15;
	and.b32  	%r2499, %r2498, 1;
	st.local.u32 	[%rd105], %r2499;
	{ // callseq 192, 0
	.param .b64 param0;
	st.param.b64 	[param0], %rd107;
	.param .b64 param1;
	st.param.b64 	[param1], %rd104;
	.param .b32 retval0;
	call.uni (retval0), 
	vprintf, 
	(
	param0, 
	param1
	);
	ld.param.b32 	%r2500, [retval0];
	} // callseq 192
	shr.u32 	%r2502, %r2304, 14;
	and.b32  	%r2503, %r2502, 1;
	st.local.u32 	[%rd105], %r2503;
	{ // callseq 193, 0
	.param .b64 param0;
	st.param.b64 	[param0], %rd107;
	.param .b64 param1;
	st.param.b64 	[param1], %rd104;
	.param .b32 retval0;
	call.uni (retval0), 
	vprintf, 
	(
	param0, 
	param1
	);
	ld.param.b32 	%r2504, [retval0];
	} // callseq 193
	shr.u32 	%r2506, %r2304, 13;
	and.b32  	%r2507, %r2506, 1;
	st.local.u32 	[%rd105], %r2507;
	{ // callseq 194, 0
	.param .b64 param0;
	st.param.b64 	[param0], %rd107;
	.param .b64 param1;
	st.param.b64 	[param1], %rd104;
	.param .b32 retval0;
	call.uni (retval0), 
	vprintf, 
	(
	param0, 
	param1
	);
	ld.param.b32 	%r2508, [retval0];
	} // callseq 194
	shr.u32 	%r2510, %r2304, 12;
	and.b32  	%r2511, %r2510, 1;
	st.local.u32 	[%rd105], %r2511;
	{ // callseq 195, 0
	.param .b64 param0;
	st.param.b64 	[param0], %rd107;
	.param .b64 param1;
	st.param.b64 	[param1], %rd104;
	.param .b32 retval0;
	call.uni (retval0), 
	vprintf, 
	(
	param0, 
	param1
	);
	ld.param.b32 	%r2512, [retval0];
	} // callseq 195
	shr.u32 	%r2514, %r2304, 11;
	and.b32  	%r2515, %r2514, 1;
	st.local.u32 	[%rd105], %r2515;
	{ // callseq 196, 0
	.param .b64 param0;
	st.param.b64 	[param0], %rd107;
	.param .b64 param1;
	st.param.b64 	[param1], %rd104;
	.param .b32 retval0;
	call.uni (retval0), 
	vprintf, 
	(
	param0, 
	param1
	);
	ld.param.b32 	%r2516, [retval0];
	} // callseq 196
	shr.u32 	%r2518, %r2304, 10;
	and.b32  	%r2519, %r2518, 1;
	st.local.u32 	[%rd105], %r2519;
	{ // callseq 197, 0
	.param .b64 param0;
	st.param.b64 	[param0], %rd107;
	.param .b64 param1;
	st.param.b64 	[param1], %rd104;
	.param .b32 retval0;
	call.uni (retval0), 
	vprintf, 
	(
	param0, 
	param1
	);
	ld.param.b32 	%r2520, [retval0];
	} // callseq 197
	shr.u32 	%r2522, %r2304, 9;
	and.b32  	%r2523, %r2522, 1;
	st.local.u32 	[%rd105], %r2523;
	{ // callseq 198, 0
	.param .b64 param0;
	st.param.b64 	[param0], %rd107;
	.param .b64 param1;
	st.param.b64 	[param1], %rd104;
	.param .b32 retval0;
	call.uni (retval0), 
	vprintf, 
	(
	param0, 
	param1
	);
	ld.param.b32 	%r2524, [retval0];
	} // callseq 198
	and.b32  	%r2526, %r2305, 1;
	st.local.u32 	[%rd105], %r2526;
	{ // callseq 199, 0
	.param .b64 param0;
	st.param.b64 	[param0], %rd107;
	.param .b64 param1;
	st.param.b64 	[param1], %rd104;
	.param .b32 retval0;
	call.uni (retval0), 
	vprintf, 
	(
	param0, 
	param1
	);
	ld.param.b32 	%r2527, [retval0];
	} // callseq 199
	shr.u32 	%r2529, %r2304, 7;
	and.b32  	%r2530, %r2529, 1;
	st.local.u32 	[%rd105], %r2530;
	{ // callseq 200, 0
	.param .b64 param0;
	st.param.b64 	[param0], %rd107;
	.param .b64 param1;
	st.param.b64 	[param1], %rd104;
	.param .b32 retval0;
	call.uni (retval0), 
	vprintf, 
	(
	param0, 
	param1
	);
	ld.param.b32 	%r2531, [retval0];
	} // callseq 200
	shr.u32 	%r2533, %r2304, 6;
	and.b32  	%r2534, %r2533, 1;
	st.local.u32 	[%rd105], %r2534;
	{ // callseq 201, 0
	.param .b64 param0;
	st.param.b64 	[param0], %rd107;
	.param .b64 param1;
	st.param.b64 	[param1], %rd104;
	.param .b32 retval0;
	call.uni (retval0), 
	vprintf, 
	(
	param0, 
	param1
	);
	ld.param.b32 	%r2535, [retval0];
	} // callseq 201
	shr.u32 	%r2537, %r2304, 5;
	and.b32  	%r2538, %r2537, 1;
	st.local.u32 	[%rd105], %r2538;
	{ // callseq 202, 0
	.param .b64 param0;
	st.param.b64 	[param0], %rd107;
	.param .b64 param1;
	st.param.b64 	[param1], %rd104;
	.param .b32 retval0;
	call.uni (retval0), 
	vprintf, 
	(
	param0, 
	param1
	);
	ld.param.b32 	%r2539, [retval0];
	} // callseq 202
	shr.u32 	%r2541, %r2304, 4;
	and.b32  	%r2542, %r2541, 1;
	st.local.u32 	[%rd105], %r2542;
	{ // callseq 203, 0
	.param .b64 param0;
	st.param.b64 	[param0], %rd107;
	.param .b64 param1;
	st.param.b64 	[param1], %rd104;
	.param .b32 retval0;
	call.uni (retval0), 
	vprintf, 
	(
	param0, 
	param1
	);
	ld.param.b32 	%r2543, [retval0];
	} // callseq 203
	shr.u32 	%r2545, %r2304, 3;
	and.b32  	%r2546, %r2545, 1;
	st.local.u32 	[%rd105], %r2546;
	{ // callseq 204, 0
	.param .b64 param0;
	st.param.b64 	[param0], %rd107;
	.param .b64 param1;
	st.param.b64 	[param1], %rd104;
	.param .b32 retval0;
	call.uni (retval0), 
	vprintf, 
	(
	param0, 
	param1
	);
	ld.param.b32 	%r2547, [retval0];
	} // callseq 204
	shr.u32 	%r2549, %r2304, 2;
	and.b32  	%r2550, %r2549, 1;
	st.local.u32 	[%rd105], %r2550;
	{ // callseq 205, 0
	.param .b64 param0;
	st.param.b64 	[param0], %rd107;
	.param .b64 param1;
	st.param.b64 	[param1], %rd104;
	.param .b32 retval0;
	call.uni (retval0), 
	vprintf, 
	(
	param0, 
	param1
	);
	ld.param.b32 	%r2551, [retval0];
	} // callseq 205
	shr.u32 	%r2553, %r2304, 1;
	and.b32  	%r2554, %r2553, 1;
	st.local.u32 	[%rd105], %r2554;
	{ // callseq 206, 0
	.param .b64 param0;
	st.param.b64 	[param0], %rd107;
	.param .b64 param1;
	st.param.b64 	[param1], %rd104;
	.param .b32 retval0;
	call.uni (retval0), 
	vprintf, 
	(
	param0, 
	param1
	);
	ld.param.b32 	%r2555, [retval0];
	} // callseq 206
	and.b32  	%r2557, %r2304, 1;
	st.local.u32 	[%rd105], %r2557;
	{ // callseq 207, 0
	.param .b64 param0;
	st.param.b64 	[param0], %rd107;
	.param .b64 param1;
	st.param.b64 	[param1], %rd104;
	.param .b32 retval0;
	call.uni (retval0), 
	vprintf, 
	(
	param0, 
	param1
	);
	ld.param.b32 	%r2558, [retval0];
	} // callseq 207
	mov.u64 	%rd115, $str$1;
	cvta.global.u64 	%rd116, %rd115;
	{ // callseq 208, 0
	.param .b64 param0;
	st.param.b64 	[param0], %rd116;
	.param .b64 param1;
	st.param.b64 	[param1], 0;
	.param .b32 retval0;
	call.uni (retval0), 
	vprintf, 
	(
	param0, 
	param1
	);
	ld.param.b32 	%r2560, [retval0];
	} // callseq 208
	mov.u64 	%rd117, $str$3;
	cvta.global.u64 	%rd118, %rd117;
	{ // callseq 209, 0
	.param .b64 param0;
	st.param.b64 	[param0], %rd118;
	.param .b64 param1;
	st.param.b64 	[param1], 0;
	.param .b32 retval0;
	call.uni (retval0), 
	vprintf, 
	(
	param0, 
	param1
	);
	ld.param.b32 	%r2562, [retval0];
	} // callseq 209
	cvt.u32.u64 	%r2564, %rd179;
	shr.u32 	%r2565, %r2564, 8;
	shr.u32 	%r2566, %r2564, 16;
	shr.u32 	%r2567, %r2564, 24;
	{ .reg .b32 tmp; mov.b64 {tmp, %r2568}, %rd179; }
	shr.u64 	%rd119, %rd179, 40;
	cvt.u32.u64 	%r2569, %rd119;
	shr.u64 	%rd120, %rd179, 48;
	cvt.u32.u64 	%r2570, %rd120;
	shr.u64 	%rd121, %rd179, 56;
	cvt.u32.u64 	%r2571, %rd121;
	mov.u64 	%rd122, $str$2;
	cvta.global.u64 	%rd123, %rd122;
	{ // callseq 210, 0
	.param .b64 param0;
	st.param.b64 	[param0], %rd123;
	.param .b64 param1;
	st.param.b64 	[param1], 0;
	.param .b32 retval0;
	call.uni (retval0), 
	vprintf, 
	(
	param0, 
	param1
	);
	ld.param.b32 	%r2572, [retval0];
	} // callseq 210
	add.u64 	%rd125, %SPL, 0;
	shr.u64 	%rd126, %rd18, 56;
	cvt.u32.u64 	%r2574, %rd126;
	shr.u32 	%r1134, %r2574, 7;
	st.local.u32 	[%rd125], %r1134;
	{ // callseq 211, 0
	.param .b64 param0;
	st.param.b64 	[param0], %rd107;
	.param .b64 param1;
	st.param.b64 	[param1], %rd104;
	.param .b32 retval0;
	call.uni (retval0), 
	vprintf, 
	(
	param0, 
	param1
	);
	ld.param.b32 	%r2575, [retval0];
	} // callseq 211
	st.local.u32 	[%rd125], %r1099;
	{ // callseq 212, 0
	.param .b64 param0;
	st.param.b64 	[param0], %rd107;
	.param .b64 param1;
	st.param.b64 	[param1], %rd104;
	.param .b32 retval0;
	call.uni (retval0), 
	vprintf, 
	(
	param0, 
	param1
	);
	ld.param.b32 	%r2577, [retval0];
	} // callseq 212
	st.local.u32 	[%rd125], %r1100;
	{ // callseq 213, 0
	.param .b64 param0;
	st.param.b64 	[param0], %rd107;
	.param .b64 param1;
	st.param.b64 	[param1], %rd104;
	.param .b32 retval0;
	call.uni (retval0), 
	vprintf, 
	(
	param0, 
	param1
	);
	ld.param.b32 	%r2579, [retval0];
	} // callseq 213
	st.local.u32 	[%rd125], %r1101;
	{ // callseq 214, 0
	.param .b64 param0;
	st.param.b64 	[param0], %rd107;
	.param .b64 param1;
	st.param.b64 	[param1], %rd104;
	.param .b32 retval0;
	call.uni (retval0), 
	vprintf, 
	(
	param0, 
	param1
	);
	ld.param.b32 	%r2581, [retval0];
	} // callseq 214
	st.local.u32 	[%rd125], %r1102;
	{ // callseq 215, 0
	.param .b64 param0;
	st.param.b64 	[param0], %rd107;
	.param .b64 param1;
	st.param.b64 	[param1], %rd104;
	.param .b32 retval0;
	call.uni (retval0), 
	vprintf, 
	(
	param0, 
	param1
	);
	ld.param.b32 	%r2583, [retval0];
	} // callseq 215
	st.local.u32 	[%rd125], %r1103;
	{ // callseq 216, 0
	.param .b64 param0;
	st.param.b64 	[param0], %rd107;
	.param .b64 param1;
	st.param.b64 	[param1], %rd104;
	.param .b32 retval0;
	call.uni (retval0), 
	vprintf, 
	(
	param0, 
	param1
	);
	ld.param.b32 	%r2585, [retval0];
	} // callseq 216
	st.local.u32 	[%rd125], %r1104;
	{ // callseq 217, 0
	.param .b64 param0;
	st.param.b64 	[param0], %rd107;
	.param .b64 param1;
	st.param.b64 	[param1], %rd104;
	.param .b32 retval0;
	call.uni (retval0), 
	vprintf, 
	(
	param0, 
	param1
	);
	ld.param.b32 	%r2587, [retval0];
	} // callseq 217
	and.b32  	%r1135, %r2574, 1;
	st.local.u32 	[%rd125], %r1135;
	{ // callseq 218, 0
	.param .b64 param0;
	st.param.b64 	[param0], %rd107;
	.param .b64 param1;
	st.param.b64 	[param1], %rd104;
	.param .b32 retval0;
	call.uni (retval0), 
	vprintf, 
	(
	param0, 
	param1
	);
	ld.param.b32 	%r2589, [retval0];
	} // callseq 218
	st.local.u32 	[%rd125], %r1105;
	{ // callseq 219, 0
	.param .b64 param0;
	st.param.b64 	[param0], %rd107;
	.param .b64 param1;
	st.param.b64 	[param1], %rd104;
	.param .b32 retval0;
	call.uni (retval0), 
	vprintf, 
	(
	param0, 
	param1
	);
	ld.param.b32 	%r2591, [retval0];
	} // callseq 219
	st.local.u32 	[%rd125], %r1106;
	{ // callseq 220, 0
	.param .b64 param0;
	st.param.b64 	[param0], %rd107;
	.param .b64 param1;
	st.param.b64 	[param1], %rd104;
	.param .b32 retval0;
	call.uni (retval0), 
	vprintf, 
	(
	param0, 
	param1
	);
	ld.param.b32 	%r2593, [retval0];
	} // callseq 220
	st.local.u32 	[%rd125], %r1107;
	{ // callseq 221, 0
	.param .b64 param0;
	st.param.b64 	[param0], %rd107;
	.param .b64 param1;
	st.param.b64 	[param1], %rd104;
	.param .b32 retval0;
	call.uni (retval0), 
	vprintf, 
	(
	param0, 
	param1
	);
	ld.param.b32 	%r2595, [retval0];
	} // callseq 221
	st.local.u32 	[%rd125], %r1108;
	{ // callseq 222, 0
	.param .b64 param0;
	st.param.b64 	[param0], %rd107;
	.param .b64 param1;
	st.param.b64 	[param1], %rd104;
	.param .b32 retval0;
	call.uni (retval0), 
	vprintf, 
	(
	param0, 
	param1
	);
	ld.param.b32 	%r2597, [retval0];
	} // callseq 222
	st.local.u32 	[%rd125], %r1109;
	{ // callseq 223, 0
	.param .b64 param0;
	st.param.b64 	[param0], %rd107;
	.param .b64 param1;
	st.param.b64 	[param1], %rd104;
	.param .b32 retval0;
	call.uni (retval0), 
	vprintf, 
	(
	param0, 
	param1
	);
	ld.param.b32 	%r2599, [retval0];
	} // callseq 223
	st.local.u32 	[%rd125], %r1110;
	{ // callseq 224, 0
	.param .b64 param0;
	st.param.b64 	[param0], %rd107;
	.param .b64 param1;
	st.param.b64 	[param1], %rd104;
	.param .b32 retval0;
	call.uni (retval0), 
	vprintf, 
	(
	param0, 
	param1
	);
	ld.param.b32 	%r2601, [retval0];
	} // callseq 224
	st.local.u32 	[%rd125], %r1111;
	{ // callseq 225, 0
	.param .b64 param0;
	st.param.b64 	[param0], %rd107;
	.param .b64 param1;
	st.param.b64 	[param1], %rd104;
	.param .b32 retval0;
	call.uni (retval0), 
	vprintf, 
	(
	param0, 
	param1
	);
	ld.param.b32 	%r2603, [retval0];
	} // callseq 225
	shr.u64 	%rd127, %rd18, 48;
	cvt.u32.u64 	%r2605, %rd127;
	and.b32  	%r1136, %r2605, 1;
	st.local.u32 	[%rd125], %r1136;
	{ // callseq 226, 0
	.param .b64 param0;
	st.param.b64 	[param0], %rd107;
	.param .b64 param1;
	st.param.b64 	[param1], %rd104;
	.param .b32 retval0;
	call.uni (retval0), 
	vprintf, 
	(
	param0, 
	param1
	);
	ld.param.b32 	%r2606, [retval0];
	} // callseq 226
	st.local.u32 	[%rd125], %r1112;
	{ // callseq 227, 0
	.param .b64 param0;
	st.param.b64 	[param0], %rd107;
	.param .b64 param1;
	st.param.b64 	[param1], %rd104;
	.param .b32 retval0;
	call.uni (retval0), 
	vprintf, 
	(
	param0, 
	param1
	);
	ld.param.b32 	%r2608, [retval0];
	} // callseq 227
	st.local.u32 	[%rd125], %r1113;
	{ // callseq 228, 0
	.param .b64 param0;
	st.param.b64 	[param0], %rd107;
	.param .b64 param1;
	st.param.b64 	[param1], %rd104;
	.param .b32 retval0;
	call.uni (retval0), 
	vprintf, 
	(
	param0, 
	param1
	);
	ld.param.b32 	%r2610, [retval0];
	} // callseq 228
	st.local.u32 	[%rd125], %r1114;
	{ // callseq 229, 0
	.param .b64 param0;
	st.param.b64 	[param0], %rd107;
	.param .b64 param1;
	st.param.b64 	[param1], %rd104;
	.param .b32 retval0;
	call.uni (retval0), 
	vprintf, 
	(
	param0, 
	param1
	);
	ld.param.b32 	%r2612, [retval0];
	} // callseq 229
	st.local.u32 	[%rd125], %r1115;
	{ // callseq 230, 0
	.param .b64 param0;
	st.param.b64 	[param0], %rd107;
	.param .b64 param1;
	st.param.b64 	[param1], %rd104;
	.param .b32 retval0;
	call.uni (retval0), 
	vprintf, 
	(
	param0, 
	param1
	);
	ld.param.b32 	%r2614, [retval0];
	} // callseq 230
	st.local.u32 	[%rd125], %r1116;
	{ // callseq 231, 0
	.param .b64 param0;
	st.param.b64 	[param0], %rd107;
	.param .b64 param1;
	st.param.b64 	[param1], %rd104;
	.param .b32 retval0;
	call.uni (retval0), 
	vprintf, 
	(
	param0, 
	param1
	);
	ld.param.b32 	%r2616, [retval0];
	} // callseq 231
	st.local.u32 	[%rd125], %r1117;
	{ // callseq 232, 0
	.param .b64 param0;
	st.param.b64 	[param0], %rd107;
	.param .b64 param1;
	st.param.b64 	[param1], %rd104;
	.param .b32 retval0;
	call.uni (retval0), 
	vprintf, 
	(
	param0, 
	param1
	);
	ld.param.b32 	%r2618, [retval0];
	} // callseq 232
	st.local.u32 	[%rd125], %r1118;
	{ // callseq 233, 0
	.param .b64 param0;
	st.param.b64 	[param0], %rd107;
	.param .b64 param1;
	st.param.b64 	[param1], %rd104;
	.param .b32 retval0;
	call.uni (retval0), 
	vprintf, 
	(
	param0, 
	param1
	);
	ld.param.b32 	%r2620, [retval0];
	} // callseq 233
	shr.u64 	%rd128, %rd18, 40;
	cvt.u32.u64 	%r2622, %rd128;
	and.b32  	%r1137, %r2622, 1;
	st.local.u32 	[%rd125], %r1137;
	{ // callseq 234, 0
	.param .b64 param0;
	st.param.b64 	[param0], %rd107;
	.param .b64 param1;
	st.param.b64 	[param1], %rd104;
	.param .b32 retval0;
	call.uni (retval0), 
	vprintf, 
	(
	param0, 
	param1
	);
	ld.param.b32 	%r2623, [retval0];
	} // callseq 234
	st.local.u32 	[%rd125], %r1119;
	{ // callseq 235, 0
	.param .b64 param0;
	st.param.b64 	[param0], %rd107;
	.param .b64 param1;
	st.param.b64 	[param1], %rd104;
	.param .b32 retval0;
	call.uni (retval0), 
	vprintf, 
	(
	param0, 
	param1
	);
	ld.param.b32 	%r2625, [retval0];
	} // callseq 235
	st.local.u32 	[%rd125], %r1120;
	{ // callseq 236, 0
	.param .b64 param0;
	st.param.b64 	[param0], %rd107;
	.param .b64 param1;
	st.param.b64 	[param1], %rd104;
	.param .b32 retval0;
	call.uni (retval0), 
	vprintf, 
	(
	param0, 
	param1
	);
	ld.param.b32 	%r2627, [retval0];
	} // callseq 236
	{ .reg .b32 tmp; mov.b64 {tmp, %r2629}, %rd18; }
	shr.u64 	%rd129, %rd18, 37;
	cvt.u32.u64 	%r2630, %rd129;
	and.b32  	%r1138, %r2630, 1;
	st.local.u32 	[%rd125], %r1138;
	{ // callseq 237, 0
	.param .b64 param0;
	st.param.b64 	[param0], %rd107;
	.param .b64 param1;
	st.param.b64 	[param1], %rd104;
	.param .b32 retval0;
	call.uni (retval0), 
	vprintf, 
	(
	param0, 
	param1
	);
	ld.param.b32 	%r2631, [retval0];
	} // callseq 237
	st.local.u32 	[%rd125], %r1121;
	{ // callseq 238, 0
	.param .b64 param0;
	st.param.b64 	[param0], %rd107;
	.param .b64 param1;
	st.param.b64 	[param1], %rd104;
	.param .b32 retval0;
	call.uni (retval0), 
	vprintf, 
	(
	param0, 
	param1
	);
	ld.param.b32 	%r2633, [retval0];
	} // callseq 238
	st.local.u32 	[%rd125], %r1122;
	{ // callseq 239, 0
	.param .b64 param0;
	st.param.b64 	[param0], %rd107;
	.param .b64 param1;
	st.param.b64 	[param1], %rd104;
	.param .b32 retval0;
	call.uni (retval0), 
	vprintf, 
	(
	param0, 
	param1
	);
	ld.param.b32 	%r2635, [retval0];
	} // callseq 239
	st.local.u32 	[%rd125], %r1123;
	{ // callseq 240, 0
	.param .b64 param0;
	st.param.b64 	[param0], %rd107;
	.param .b64 param1;
	st.param.b64 	[param1], %rd104;
	.param .b32 retval0;
	call.uni (retval0), 
	vprintf, 
	(
	param0, 
	param1
	);
	ld.param.b32 	%r2637, [retval0];
	} // callseq 240
	st.local.u32 	[%rd125], %r1124;
	{ // callseq 241, 0
	.param .b64 param0;
	st.param.b64 	[param0], %rd107;
	.param .b64 param1;
	st.param.b64 	[param1], %rd104;
	.param .b32 retval0;
	call.uni (retval0), 
	vprintf, 
	(
	param0, 
	param1
	);
	ld.param.b32 	%r2639, [retval0];
	} // callseq 241
	and.b32  	%r1139, %r2629, 1;
	st.local.u32 	[%rd125], %r1139;
	{ // callseq 242, 0
	.param .b64 param0;
	st.param.b64 	[param0], %rd107;
	.param .b64 param1;
	st.param.b64 	[param1], %rd104;
	.param .b32 retval0;
	call.uni (retval0), 
	vprintf, 
	(
	param0, 
	param1
	);
	ld.param.b32 	%r2641, [retval0];
	} // callseq 242
	cvt.u32.u64 	%r2643, %rd18;
	shr.u32 	%r1140, %r2643, 31;
	st.local.u32 	[%rd125], %r1140;
	{ // callseq 243, 0
	.param .b64 param0;
	st.param.b64 	[param0], %rd107;
	.param .b64 param1;
	st.param.b64 	[param1], %rd104;
	.param .b32 retval0;
	call.uni (retval0), 
	vprintf, 
	(
	param0, 
	param1
	);
	ld.param.b32 	%r2644, [retval0];
	} // callseq 243
	shr.u32 	%r2646, %r2643, 30;
	and.b32  	%r1141, %r2646, 1;
	st.local.u32 	[%rd125], %r1141;
	{ // callseq 244, 0
	.param .b64 param0;
	st.param.b64 	[param0], %rd107;
	.param .b64 param1;
	st.param.b64 	[param1], %rd104;
	.param .b32 retval0;
	call.uni (retval0), 
	vprintf, 
	(
	param0, 
	param1
	);
	ld.param.b32 	%r2647, [retval0];
	} // callseq 244
	shr.u32 	%r2649, %r2643, 29;
	and.b32  	%r1142, %r2649, 1;
	st.local.u32 	[%rd125], %r1142;
	{ // callseq 245, 0
	.param .b64 param0;
	st.param.b64 	[param0], %rd107;
	.param .b64 param1;
	st.param.b64 	[param1], %rd104;
	.param .b32 retval0;
	call.uni (retval0), 
	vprintf, 
	(
	param0, 
	param1
	);
	ld.param.b32 	%r2650, [retval0];
	} // callseq 245
	shr.u32 	%r2652, %r2643, 28;
	and.b32  	%r1143, %r2652, 1;
	st.local.u32 	[%rd125], %r1143;
	{ // callseq 246, 0
	.param .b64 param0;
	st.param.b64 	[param0], %rd107;
	.param .b64 param1;
	st.param.b64 	[param1], %rd104;
	.param .b32 retval0;
	call.uni (retval0), 
	vprintf, 
	(
	param0, 
	param1
	);
	ld.param.b32 	%r2653, [retval0];
	} // callseq 246
	shr.u32 	%r2655, %r2643, 27;
	and.b32  	%r1144, %r2655, 1;
	st.local.u32 	[%rd125], %r1144;
	{ // callseq 247, 0
	.param .b64 param0;
	st.param.b64 	[param0], %rd107;
	.param .b64 param1;
	st.param.b64 	[param1], %rd104;
	.param .b32 retval0;
	call.uni (retval0), 
	vprintf, 
	(
	param0, 
	param1
	);
	ld.param.b32 	%r2656, [retval0];
	} // callseq 247
	shr.u32 	%r2658, %r2643, 26;
	and.b32  	%r1145, %r2658, 1;
	st.local.u32 	[%rd125], %r1145;
	{ // callseq 248, 0
	.param .b64 param0;
	st.param.b64 	[param0], %rd107;
	.param .b64 param1;
	st.param.b64 	[param1], %rd104;
	.param .b32 retval0;
	call.uni (retval0), 
	vprintf, 
	(
	param0, 
	param1
	);
	ld.param.b32 	%r2659, [retval0];
	} // callseq 248
	shr.u32 	%r2661, %r2643, 25;
	and.b32  	%r1146, %r2661, 1;
	st.local.u32 	[%rd125], %r1146;
	{ // callseq 249, 0
	.param .b64 param0;
	st.param.b64 	[param0], %rd107;
	.param .b64 param1;
	st.param.b64 	[param1], %rd104;
	.param .b32 retval0;
	call.uni (retval0), 
	vprintf, 
	(
	param0, 
	param1
	);
	ld.param.b32 	%r2662, [retval0];
	} // callseq 249
	shr.u32 	%r2664, %r2643, 24;
	and.b32  	%r1147, %r2664, 1;
	st.local.u32 	[%rd125], %r1147;
	{ // callseq 250, 0
	.param .b64 param0;
	st.param.b64 	[param0], %rd107;
	.param .b64 param1;
	st.param.b64 	[param1], %rd104;
	.param .b32 retval0;
	call.uni (retval0), 
	vprintf, 
	(
	param0, 
	param1
	);
	ld.param.b32 	%r2665, [retval0];
	} // callseq 250
	shr.u32 	%r2667, %r2643, 23;
	and.b32  	%r1148, %r2667, 1;
	st.local.u32 	[%rd125], %r1148;
	{ // callseq 251, 0
	.param .b64 param0;
	st.param.b64 	[param0], %rd107;
	.param .b64 param1;
	st.param.b64 	[param1], %rd104;
	.param .b32 retval0;
	call.uni (retval0), 
	vprintf, 
	(
	param0, 
	param1
	);
	ld.param.b32 	%r2668, [retval0];
	} // callseq 251
	shr.u32 	%r2670, %r2643, 22;
	and.b32  	%r1149, %r2670, 1;
	st.local.u32 	[%rd125], %r1149;
	{ // callseq 252, 0
	.param .b64 param0;
	st.param.b64 	[param0], %rd107;
	.param .b64 param1;
	st.param.b64 	[param1], %rd104;
	.param .b32 retval0;
	call.uni (retval0), 
	vprintf, 
	(
	param0, 
	param1
	);
	ld.param.b32 	%r2671, [retval0];
	} // callseq 252
	shr.u32 	%r2673, %r2643, 21;
	and.b32  	%r1150, %r2673, 1;
	st.local.u32 	[%rd125], %r1150;
	{ // callseq 253, 0
	.param .b64 param0;
	st.param.b64 	[param0], %rd107;
	.param .b64 param1;
	st.param.b64 	[param1], %rd104;
	.param .b32 retval0;
	call.uni (retval0), 
	vprintf, 
	(
	param0, 
	param1
	);
	ld.param.b32 	%r2674, [retval0];
	} // callseq 253
	shr.u32 	%r2676, %r2643, 20;
	and.b32  	%r1151, %r2676, 1;
	st.local.u32 	[%rd125], %r1151;
	{ // callseq 254, 0
	.param .b64 param0;
	st.param.b64 	[param0], %rd107;
	.param .b64 param1;
	st.param.b64 	[param1], %rd104;
	.param .b32 retval0;
	call.uni (retval0), 
	vprintf, 
	(
	param0, 
	param1
	);
	ld.param.b32 	%r2677, [retval0];
	} // callseq 254
	shr.u32 	%r2679, %r2643, 19;
	and.b32  	%r1152, %r2679, 1;
	st.local.u32 	[%rd125], %r1152;
	{ // callseq 255, 0
	.param .b64 param0;
	st.param.b64 	[param0], %rd107;
	.param .b64 param1;
	st.param.b64 	[param1], %rd104;
	.param .b32 retval0;
	call.uni (retval0), 
	vprintf, 
	(
	param0, 
	param1
	);
	ld.param.b32 	%r2680, [retval0];
	} // callseq 255
	shr.u32 	%r2682, %r2643, 18;
	and.b32  	%r1153, %r2682, 1;
	st.local.u32 	[%rd125], %r1153;
	{ // callseq 256, 0
	.param .b64 param0;
	st.param.b64 	[param0], %rd107;
	.param .b64 param1;
	st.param.b64 	[param1], %rd104;
	.param .b32 retval0;
	call.uni (retval0), 
	vprintf, 
	(
	param0, 
	param1
	);
	ld.param.b32 	%r2683, [retval0];
	} // callseq 256
	shr.u32 	%r2685, %r2643, 17;
	and.b32  	%r1154, %r2685, 1;
	st.local.u32 	[%rd125], %r1154;
	{ // callseq 257, 0
	.param .b64 param0;
	st.param.b64 	[param0], %rd107;
	.param .b64 param1;
	st.param.b64 	[param1], %rd104;
	.param .b32 retval0;
	call.uni (retval0), 
	vprintf, 
	(
	param0, 
	param1
	);
	ld.param.b32 	%r2686, [retval0];
	} // callseq 257
	shr.u32 	%r2688, %r2643, 16;
	and.b32  	%r1155, %r2688, 1;
	st.local.u32 	[%rd125], %r1155;
	{ // callseq 258, 0
	.param .b64 param0;
	st.param.b64 	[param0], %rd107;
	.param .b64 param1;
	st.param.b64 	[param1], %rd104;
	.param .b32 retval0;
	call.uni (retval0), 
	vprintf, 
	(
	param0, 
	param1
	);
	ld.param.b32 	%r2689, [retval0];
	} // callseq 258
	shr.u32 	%r2691, %r2643, 15;
	and.b32  	%r1156, %r2691, 1;
	st.local.u32 	[%rd125], %r1156;
	{ // callseq 259, 0
	.param .b64 param0;
	st.param.b64 	[param0], %rd107;
	.param .b64 param1;
	st.param.b64 	[param1], %rd104;
	.param .b32 retval0;
	call.uni (retval0), 
	vprintf, 
	(
	param0, 
	param1
	);
	ld.param.b32 	%r2692, [retval0];
	} // callseq 259
	shr.u32 	%r2694, %r2643, 14;
	and.b32  	%r1157, %r2694, 1;
	st.local.u32 	[%rd125], %r1157;
	{ // callseq 260, 0
	.param .b64 param0;
	st.param.b64 	[param0], %rd107;
	.param .b64 param1;
	st.param.b64 	[param1], %rd104;
	.param .b32 retval0;
	call.uni (retval0), 
	vprintf, 
	(
	param0, 
	param1
	);
	ld.param.b32 	%r2695, [retval0];
	} // callseq 260
	shr.u32 	%r2697, %r2643, 13;
	and.b32  	%r1158, %r2697, 1;
	st.local.u32 	[%rd125], %r1158;
	{ // callseq 261, 0
	.param .b64 param0;
	st.param.b64 	[param0], %rd107;
	.param .b64 param1;
	st.param.b64 	[param1], %rd104;
	.param .b32 retval0;
	call.uni (retval0), 
	vprintf, 
	(
	param0, 
	param1
	);
	ld.param.b32 	%r2698, [retval0];
	} // callseq 261
	shr.u32 	%r2700, %r2643, 12;
	and.b32  	%r1159, %r2700, 1;
	st.local.u32 	[%rd125], %r1159;
	{ // callseq 262, 0
	.param .b64 param0;
	st.param.b64 	[param0], %rd107;
	.param .b64 param1;
	st.param.b64 	[param1], %rd104;
	.param .b32 retval0;
	call.uni (retval0), 
	vprintf, 
	(
	param0, 
	param1
	);
	ld.param.b32 	%r2701, [retval0];
	} // callseq 262
	shr.u32 	%r2703, %r2643, 11;
	and.b32  	%r1160, %r2703, 1;
	st.local.u32 	[%rd125], %r1160;
	{ // callseq 263, 0
	.param .b64 param0;
	st.param.b64 	[param0], %rd107;
	.param .b64 param1;
	st.param.b64 	[param1], %rd104;
	.param .b32 retval0;
	call.uni (retval0), 
	vprintf, 
	(
	param0, 
	param1
	);
	ld.param.b32 	%r2704, [retval0];
	} // callseq 263
	shr.u32 	%r2706, %r2643, 10;
	and.b32  	%r1161, %r2706, 1;
	st.local.u32 	[%rd125], %r1161;
	{ // callseq 264, 0
	.param .b64 param0;
	st.param.b64 	[param0], %rd107;
	.param .b64 param1;
	st.param.b64 	[param1], %rd104;
	.param .b32 retval0;
	call.uni (retval0), 
	vprintf, 
	(
	param0, 
	param1
	);
	ld.param.b32 	%r2707, [retval0];
	} // callseq 264
	shr.u32 	%r2709, %r2643, 9;
	and.b32  	%r1162, %r2709, 1;
	st.local.u32 	[%rd125], %r1162;
	{ // callseq 265, 0
	.param .b64 param0;
	st.param.b64 	[param0], %rd107;
	.param .b64 param1;
	st.param.b64 	[param1], %rd104;
	.param .b32 retval0;
	call.uni (retval0), 
	vprintf, 
	(
	param0, 
	param1
	);
	ld.param.b32 	%r2710, [retval0];
	} // callseq 265
	shr.u32 	%r2712, %r2643, 8;
	and.b32  	%r1163, %r2712, 1;
	st.local.u32 	[%rd125], %r1163;
	{ // callseq 266, 0
	.param .b64 param0;
	st.param.b64 	[param0], %rd107;
	.param .b64 param1;
	st.param.b64 	[param1], %rd104;
	.param .b32 retval0;
	call.uni (retval0), 
	vprintf, 
	(
	param0, 
	param1
	);
	ld.param.b32 	%r2713, [retval0];
	} // callseq 266
	shr.u32 	%r2715, %r2643, 7;
	and.b32  	%r1164, %r2715, 1;
	st.local.u32 	[%rd125], %r1164;
	{ // callseq 267, 0
	.param .b64 param0;
	st.param.b64 	[param0], %rd107;
	.param .b64 param1;
	st.param.b64 	[param1], %rd104;
	.param .b32 retval0;
	call.uni (retval0), 
	vprintf, 
	(
	param0, 
	param1
	);
	ld.param.b32 	%r2716, [retval0];
	} // callseq 267
	shr.u32 	%r2718, %r2643, 6;
	and.b32  	%r1165, %r2718, 1;
	st.local.u32 	[%rd125], %r1165;
	{ // callseq 268, 0
	.param .b64 param0;
	st.param.b64 	[param0], %rd107;
	.param .b64 param1;
	st.param.b64 	[param1], %rd104;
	.param .b32 retval0;
	call.uni (retval0), 
	vprintf, 
	(
	param0, 
	param1
	);
	ld.param.b32 	%r2719, [retval0];
	} // callseq 268
	shr.u32 	%r2721, %r2643, 5;
	and.b32  	%r1166, %r2721, 1;
	st.local.u32 	[%rd125], %r1166;
	{ // callseq 269, 0
	.param .b64 param0;
	st.param.b64 	[param0], %rd107;
	.param .b64 param1;
	st.param.b64 	[param1], %rd104;
	.param .b32 retval0;
	call.uni (retval0), 
	vprintf, 
	(
	param0, 
	param1
	);
	ld.param.b32 	%r2722, [retval0];
	} // callseq 269
	shr.u32 	%r2724, %r2643, 4;
	and.b32  	%r1167, %r2724, 1;
	st.local.u32 	[%rd125], %r1167;
	{ // callseq 270, 0
	.param .b64 param0;
	st.param.b64 	[param0], %rd107;
	.param .b64 param1;
	st.param.b64 	[param1], %rd104;
	.param .b32 retval0;
	call.uni (retval0), 
	vprintf, 
	(
	param0, 
	param1
	);
	ld.param.b32 	%r2725, [retval0];
	} // callseq 270
	shr.u32 	%r2727, %r2643, 3;
	and.b32  	%r1168, %r2727, 1;
	st.local.u32 	[%rd125], %r1168;
	{ // callseq 271, 0
	.param .b64 param0;
	st.param.b64 	[param0], %rd107;
	.param .b64 param1;
	st.param.b64 	[param1], %rd104;
	.param .b32 retval0;
	call.uni (retval0), 
	vprintf, 
	(
	param0, 
	param1
	);
	ld.param.b32 	%r2728, [retval0];
	} // callseq 271
	shr.u32 	%r2730, %r2643, 2;
	and.b32  	%r1169, %r2730, 1;
	st.local.u32 	[%rd125], %r1169;
	{ // callseq 272, 0
	.param .b64 param0;
	st.param.b64 	[param0], %rd107;
	.param .b64 param1;
	st.param.b64 	[param1], %rd104;
	.param .b32 retval0;
	call.uni (retval0), 
	vprintf, 
	(
	param0, 
	param1
	);
	ld.param.b32 	%r2731, [retval0];
	} // callseq 272
	shr.u32 	%r2733, %r2643, 1;
	and.b32  	%r1170, %r2733, 1;
	st.local.u32 	[%rd125], %r1170;
	{ // callseq 273, 0
	.param .b64 param0;
	st.param.b64 	[param0], %rd107;
	.param .b64 param1;
	st.param.b64 	[param1], %rd104;
	.param .b32 retval0;
	call.uni (retval0), 
	vprintf, 
	(
	param0, 
	param1
	);
	ld.param.b32 	%r2734, [retval0];
	} // callseq 273
	and.b32  	%r1171, %r2643, 1;
	st.local.u32 	[%rd125], %r1171;
	{ // callseq 274, 0
	.param .b64 param0;
	st.param.b64 	[param0], %rd107;
	.param .b64 param1;
	st.param.b64 	[param1], %rd104;
	.param .b32 retval0;
	call.uni (retval0), 
	vprintf, 
	(
	param0, 
	param1
	);
	ld.param.b32 	%r2736, [retval0];
	} // callseq 274
	{ // callseq 275, 0
	.param .b64 param0;
	st.param.b64 	[param0], %rd116;
	.param .b64 param1;
	st.param.b64 	[param1], 0;
	.param .b32 retval0;
	call.uni (retval0), 
	vprintf, 
	(
	param0, 
	param1
	);
	ld.param.b32 	%r2738, [retval0];
	} // callseq 275
	{ // callseq 276, 0
	.param .b64 param0;
	st.param.b64 	[param0], %rd118;
	.param .b64 param1;
	st.param.b64 	[param1], 0;
	.param .b32 retval0;
	call.uni (retval0), 
	vprintf, 
	(
	param0, 
	param1
	);
	ld.param.b32 	%r2740, [retval0];
	} // callseq 276
	mov.u64 	%rd130, $str$4;
	cvta.global.u64 	%rd131, %rd130;
	{ // callseq 277, 0
	.param .b64 param0;
	st.param.b64 	[param0], %rd131;
	.param .b64 param1;
	st.param.b64 	[param1], 0;
	.param .b32 retval0;
	call.uni (retval0), 
	vprintf, 
	(
	param0, 
	param1
	);
	ld.param.b32 	%r2742, [retval0];
	} // callseq 277
	shr.u32 	%r2744, %r2571, 7;
	add.u64 	%rd133, %SPL, 0;
	st.local.u32 	[%rd133], %r2744;
	{ // callseq 278, 0
	.param .b64 param0;
	st.param.b64 	[param0], %rd107;
	.param .b64 param1;
	st.param.b64 	[param1], %rd104;
	.param .b32 retval0;
	call.uni (retval0), 
	vprintf, 
	(
	param0, 
	param1
	);
	ld.param.b32 	%r2745, [retval0];
	} // callseq 278
	shr.u32 	%r2747, %r2571, 6;
	and.b32  	%r2748, %r2747, 1;
	st.local.u32 	[%rd133], %r2748;
	{ // callseq 279, 0
	.param .b64 param0;
	st.param.b64 	[param0], %rd107;
	.param .b64 param1;
	st.param.b64 	[param1], %rd104;
	.param .b32 retval0;
	call.uni (retval0), 
	vprintf, 
	(
	param0, 
	param1
	);
	ld.param.b32 	%r2749, [retval0];
	} // callseq 279
	shr.u32 	%r2751, %r2571, 5;
	and.b32  	%r2752, %r2751, 1;
	st.local.u32 	[%rd133], %r2752;
	{ // callseq 280, 0
	.param .b64 param0;
	st.param.b64 	[param0], %rd107;
	.param .b64 param1;
	st.param.b64 	[param1], %rd104;
	.param .b32 retval0;
	call.uni (retval0), 
	vprintf, 
	(
	param0, 
	param1
	);
	ld.param.b32 	%r2753, [retval0];
	} // callseq 280
	shr.u32 	%r2755, %r2571, 4;
	and.b32  	%r2756, %r2755, 1;
	st.local.u32 	[%rd133], %r2756;
	{ // callseq 281, 0
	.param .b64 param0;
	st.param.b64 	[param0], %rd107;
	.param .b64 param1;
	st.param.b64 	[param1], %rd104;
	.param .b32 retval0;
	call.uni (retval0), 
	vprintf, 
	(
	param0, 
	param1
	);
	ld.param.b32 	%r2757, [retval0];
	} // callseq 281
	shr.u32 	%r2759, %r2571, 3;
	and.b32  	%r2760, %r2759, 1;
	st.local.u32 	[%rd133], %r2760;
	{ // callseq 282, 0
	.param .b64 param0;
	st.param.b64 	[param0], %rd107;
	.param .b64 param1;
	st.param.b64 	[param1], %rd104;
	.param .b32 retval0;
	call.uni (retval0), 
	vprintf, 
	(
	param0, 
	param1
	);
	ld.param.b32 	%r2761, [retval0];
	} // callseq 282
	shr.u32 	%r2763, %r2571, 2;
	and.b32  	%r2764, %r2763, 1;
	st.local.u32 	[%rd133], %r2764;
	{ // callseq 283, 0
	.param .b64 param0;
	st.param.b64 	[param0], %rd107;
	.param .b64 param1;
	st.param.b64 	[param1], %rd104;
	.param .b32 retval0;
	call.uni (retval0), 
	vprintf, 
	(
	param0, 
	param1
	);
	ld.param.b32 	%r2765, [retval0];
	} // callseq 283
	shr.u32 	%r2767, %r2571, 1;
	and.b32  	%r2768, %r2767, 1;
	st.local.u32 	[%rd133], %r2768;
	{ // callseq 284, 0
	.param .b64 param0;
	st.param.b64 	[param0], %rd107;
	.param .b64 param1;
	st.param.b64 	[param1], %rd104;
	.param .b32 retval0;
	call.uni (retval0), 
	vprintf, 
	(
	param0, 
	param1
	);
	ld.param.b32 	%r2769, [retval0];
	} // callseq 284
	and.b32  	%r2771, %r2571, 1;
	st.local.u32 	[%rd133], %r2771;
	{ // callseq 285, 0
	.param .b64 param0;
	st.param.b64 	[param0], %rd107;
	.param .b64 param1;
	st.param.b64 	[param1], %rd104;
	.param .b32 retval0;
	call.uni (retval0), 
	vprintf, 
	(
	param0, 
	param1
	);
	ld.param.b32 	%r2772, [retval0];
	} // callseq 285
	shr.u32 	%r2774, %r2570, 7;
	and.b32  	%r2775, %r2774, 1;
	st.local.u32 	[%rd133], %r2775;
	{ // callseq 286, 0
	.param .b64 param0;
	st.param.b64 	[param0], %rd107;
	.param .b64 param1;
	st.param.b64 	[param1], %rd104;
	.param .b32 retval0;
	call.uni (retval0), 
	vprintf, 
	(
	param0, 
	param1
	);
	ld.param.b32 	%r2776, [retval0];
	} // callseq 286
	shr.u32 	%r2778, %r2570, 6;
	and.b32  	%r2779, %r2778, 1;
	st.local.u32 	[%rd133], %r2779;
	{ // callseq 287, 0
	.param .b64 param0;
	st.param.b64 	[param0], %rd107;
	.param .b64 param1;
	st.param.b64 	[param1], %rd104;
	.param .b32 retval0;
	call.uni (retval0), 
	vprintf, 
	(
	param0, 
	param1
	);
	ld.param.b32 	%r2780, [retval0];
	} // callseq 287
	shr.u32 	%r2782, %r2570, 5;
	and.b32  	%r2783, %r2782, 1;
	st.local.u32 	[%rd133], %r2783;
	{ // callseq 288, 0
	.param .b64 param0;
	st.param.b64 	[param0], %rd107;
	.param .b64 param1;
	st.param.b64 	[param1], %rd104;
	.param .b32 retval0;
	call.uni (retval0), 
	vprintf, 
	(
	param0, 
	param1
	);
	ld.param.b32 	%r2784, [retval0];
	} // callseq 288
	shr.u32 	%r2786, %r2570, 4;
	and.b32  	%r2787, %r2786, 1;
	st.local.u32 	[%rd133], %r2787;
	{ // callseq 289, 0
	.param .b64 param0;
	st.param.b64 	[param0], %rd107;
	.param .b64 param1;
	st.param.b64 	[param1], %rd104;
	.param .b32 retval0;
	call.uni (retval0), 
	vprintf, 
	(
	param0, 
	param1
	);
	ld.param.b32 	%r2788, [retval0];
	} // callseq 289
	shr.u32 	%r2790, %r2570, 3;
	and.b32  	%r2791, %r2790, 1;
	st.local.u32 	[%rd133], %r2791;
	{ // callseq 290, 0
	.param .b64 param0;
	st.param.b64 	[param0], %rd107;
	.param .b64 param1;
	st.param.b64 	[param1], %rd104;
	.param .b32 retval0;
	call.uni (retval0), 
	vprintf, 
	(
	param0, 
	param1
	);
	ld.param.b32 	%r2792, [retval0];
	} // callseq 290
	shr.u32 	%r2794, %r2570, 2;
	and.b32  	%r2795, %r2794, 1;
	st.local.u32 	[%rd133], %r2795;
	{ // callseq 291, 0
	.param .b64 param0;
	st.param.b64 	[param0], %rd107;
	.param .b64 param1;
	st.param.b64 	[param1], %rd104;
	.param .b32 retval0;
	call.uni (retval0), 
	vprintf, 
	(
	param0, 
	param1
	);
	ld.param.b32 	%r2796, [retval0];
	} // callseq 291
	shr.u32 	%r2798, %r2570, 1;
	and.b32  	%r2799, %r2798, 1;
	st.local.u32 	[%rd133], %r2799;
	{ // callseq 292, 0
	.param .b64 param0;
	st.param.b64 	[param0], %rd107;
	.param .b64 param1;
	st.param.b64 	[param1], %rd104;
	.param .b32 retval0;
	call.uni (retval0), 
	vprintf, 
	(
	param0, 
	param1
	);
	ld.param.b32 	%r2800, [retval0];
	} // callseq 292
	and.b32  	%r2802, %r2570, 1;
	st.local.u32 	[%rd133], %r2802;
	{ // callseq 293, 0
	.param .b64 param0;
	st.param.b64 	[param0], %rd107;
	.param .b64 param1;
	st.param.b64 	[param1], %rd104;
	.param .b32 retval0;
	call.uni (retval0), 
	vprintf, 
	(
	param0, 
	param1
	);
	ld.param.b32 	%r2803, [retval0];
	} // callseq 293
	shr.u32 	%r2805, %r2569, 7;
	and.b32  	%r2806, %r2805, 1;
	st.local.u32 	[%rd133], %r2806;
	{ // callseq 294, 0
	.param .b64 param0;
	st.param.b64 	[param0], %rd107;
	.param .b64 param1;
	st.param.b64 	[param1], %rd104;
	.param .b32 retval0;
	call.uni (retval0), 
	vprintf, 
	(
	param0, 
	param1
	);
	ld.param.b32 	%r2807, [retval0];
	} // callseq 294
	shr.u32 	%r2809, %r2569, 6;
	and.b32  	%r2810, %r2809, 1;
	st.local.u32 	[%rd133], %r2810;
	{ // callseq 295, 0
	.param .b64 param0;
	st.param.b64 	[param0], %rd107;
	.param .b64 param1;
	st.param.b64 	[param1], %rd104;
	.param .b32 retval0;
	call.uni (retval0), 
	vprintf, 
	(
	param0, 
	param1
	);
	ld.param.b32 	%r2811, [retval0];
	} // callseq 295
	shr.u32 	%r2813, %r2569, 5;
	and.b32  	%r2814, %r2813, 1;
	st.local.u32 	[%rd133], %r2814;
	{ // callseq 296, 0
	.param .b64 param0;
	st.param.b64 	[param0], %rd107;
	.param .b64 param1;
	st.param.b64 	[param1], %rd104;
	.param .b32 retval0;
	call.uni (retval0), 
	vprintf, 
	(
	param0, 
	param1
	);
	ld.param.b32 	%r2815, [retval0];
	} // callseq 296
	shr.u32 	%r2817, %r2569, 4;
	and.b32  	%r2818, %r2817, 1;
	st.local.u32 	[%rd133], %r2818;
	{ // callseq 297, 0
	.param .b64 param0;
	st.param.b64 	[param0], %rd107;
	.param .b64 param1;
	st.param.b64 	[param1], %rd104;
	.param .b32 retval0;
	call.uni (retval0), 
	vprintf, 
	(
	param0, 
	param1
	);
	ld.param.b32 	%r2819, [retval0];
	} // callseq 297
	shr.u32 	%r2821, %r2569, 3;
	and.b32  	%r2822, %r2821, 1;
	st.local.u32 	[%rd133], %r2822;
	{ // callseq 298, 0
	.param .b64 param0;
	st.param.b64 	[param0], %rd107;
	.param .b64 param1;
	st.param.b64 	[param1], %rd104;
	.param .b32 retval0;
	call.uni (retval0), 
	vprintf, 
	(
	param0, 
	param1
	);
	ld.param.b32 	%r2823, [retval0];
	} // callseq 298
	shr.u32 	%r2825, %r2569, 2;
	and.b32  	%r2826, %r2825, 1;
	st.local.u32 	[%rd133], %r2826;
	{ // callseq 299, 0
	.param .b64 param0;
	st.param.b64 	[param0], %rd107;
	.param .b64 param1;
	st.param.b64 	[param1], %rd104;
	.param .b32 retval0;
	call.uni (retval0), 
	vprintf, 
	(
	param0, 
	param1
	);
	ld.param.b32 	%r2827, [retval0];
	} // callseq 299
	shr.u32 	%r2829, %r2569, 1;
	and.b32  	%r2830, %r2829, 1;
	st.local.u32 	[%rd133], %r2830;
	{ // callseq 300, 0
	.param .b64 param0;
	st.param.b64 	[param0], %rd107;
	.param .b64 param1;
	st.param.b64 	[param1], %rd104;
	.param .b32 retval0;
	call.uni (retval0), 
	vprintf, 
	(
	param0, 
	param1
	);
	ld.param.b32 	%r2831, [retval0];
	} // callseq 300
	and.b32  	%r2833, %r2569, 1;
	st.local.u32 	[%rd133], %r2833;
	{ // callseq 301, 0
	.param .b64 param0;
	st.param.b64 	[param0], %rd107;
	.param .b64 param1;
	st.param.b64 	[param1], %rd104;
	.param .b32 retval0;
	call.uni (retval0), 
	vprintf, 
	(
	param0, 
	param1
	);
	ld.param.b32 	%r2834, [retval0];
	} // callseq 301
	shr.u64 	%rd134, %rd179, 39;
	cvt.u32.u64 	%r2836, %rd134;
	and.b32  	%r2837, %r2836, 1;
	st.local.u32 	[%rd133], %r2837;
	{ // callseq 302, 0
	.param .b64 param0;
	st.param.b64 	[param0], %rd107;
	.param .b64 param1;
	st.param.b64 	[param1], %rd104;
	.param .b32 retval0;
	call.uni (retval0), 
	vprintf, 
	(
	param0, 
	param1
	);
	ld.param.b32 	%r2838, [retval0];
	} // callseq 302
	shr.u64 	%rd135, %rd179, 38;
	cvt.u32.u64 	%r2840, %rd135;
	and.b32  	%r2841, %r2840, 1;
	st.local.u32 	[%rd133], %r2841;
	{ // callseq 303, 0
	.param .b64 param0;
	st.param.b64 	[param0], %rd107;
	.param .b64 param1;
	st.param.b64 	[param1], %rd104;
	.param .b32 retval0;
	call.uni (retval0), 
	vprintf, 
	(
	param0, 
	param1
	);
	ld.param.b32 	%r2842, [retval0];
	} // callseq 303
	shr.u64 	%rd136, %rd179, 37;
	cvt.u32.u64 	%r2844, %rd136;
	and.b32  	%r2845, %r2844, 1;
	st.local.u32 	[%rd133], %r2845;
	{ // callseq 304, 0
	.param .b64 param0;
	st.param.b64 	[param0], %rd107;
	.param .b64 param1;
	st.param.b64 	[param1], %rd104;
	.param .b32 retval0;
	call.uni (retval0), 
	vprintf, 
	(
	param0, 
	param1
	);
	ld.param.b32 	%r2846, [retval0];
	} // callseq 304
	shr.u64 	%rd137, %rd179, 36;
	cvt.u32.u64 	%r2848, %rd137;
	and.b32  	%r2849, %r2848, 1;
	st.local.u32 	[%rd133], %r2849;
	{ // callseq 305, 0
	.param .b64 param0;
	st.param.b64 	[param0], %rd107;
	.param .b64 param1;
	st.param.b64 	[param1], %rd104;
	.param .b32 retval0;
	call.uni (retval0), 
	vprintf, 
	(
	param0, 
	param1
	);
	ld.param.b32 	%r2850, [retval0];
	} // callseq 305
	shr.u64 	%rd138, %rd179, 35;
	cvt.u32.u64 	%r2852, %rd138;
	and.b32  	%r2853, %r2852, 1;
	st.local.u32 	[%rd133], %r2853;
	{ // callseq 306, 0
	.param .b64 param0;
	st.param.b64 	[param0], %rd107;
	.param .b64 param1;
	st.param.b64 	[param1], %rd104;
	.param .b32 retval0;
	call.uni (retval0), 
	vprintf, 
	(
	param0, 
	param1
	);
	ld.param.b32 	%r2854, [retval0];
	} // callseq 306
	shr.u64 	%rd139, %rd179, 34;
	cvt.u32.u64 	%r2856, %rd139;
	and.b32  	%r2857, %r2856, 1;
	st.local.u32 	[%rd133], %r2857;
	{ // callseq 307, 0
	.param .b64 param0;
	st.param.b64 	[param0], %rd107;
	.param .b64 param1;
	st.param.b64 	[param1], %rd104;
	.param .b32 retval0;
	call.uni (retval0), 
	vprintf, 
	(
	param0, 
	param1
	);
	ld.param.b32 	%r2858, [retval0];
	} // callseq 307
	shr.u64 	%rd140, %rd179, 33;
	cvt.u32.u64 	%r2860, %rd140;
	and.b32  	%r2861, %r2860, 1;
	st.local.u32 	[%rd133], %r2861;
	{ // callseq 308, 0
	.param .b64 param0;
	st.param.b64 	[param0], %rd107;
	.param .b64 param1;
	st.param.b64 	[param1], %rd104;
	.param .b32 retval0;
	call.uni (retval0), 
	vprintf, 
	(
	param0, 
	param1
	);
	ld.param.b32 	%r2862, [retval0];
	} // callseq 308
	and.b32  	%r2864, %r2568, 1;
	st.local.u32 	[%rd133], %r2864;
	{ // callseq 309, 0
	.param .b64 param0;
	st.param.b64 	[param0], %rd107;
	.param .b64 param1;
	st.param.b64 	[param1], %rd104;
	.param .b32 retval0;
	call.uni (retval0), 
	vprintf, 
	(
	param0, 
	param1
	);
	ld.param.b32 	%r2865, [retval0];
	} // callseq 309
	shr.u32 	%r2867, %r2564, 31;
	st.local.u32 	[%rd133], %r2867;
	{ // callseq 310, 0
	.param .b64 param0;
	st.param.b64 	[param0], %rd107;
	.param .b64 param1;
	st.param.b64 	[param1], %rd104;
	.param .b32 retval0;
	call.uni (retval0), 
	vprintf, 
	(
	param0, 
	param1
	);
	ld.param.b32 	%r2868, [retval0];
	} // callseq 310
	shr.u32 	%r2870, %r2564, 30;
	and.b32  	%r2871, %r2870, 1;
	st.local.u32 	[%rd133], %r2871;
	{ // callseq 311, 0
	.param .b64 param0;
	st.param.b64 	[param0], %rd107;
	.param .b64 param1;
	st.param.b64 	[param1], %rd104;
	.param .b32 retval0;
	call.uni (retval0), 
	vprintf, 
	(
	param0, 
	param1
	);
	ld.param.b32 	%r2872, [retval0];
	} // callseq 311
	shr.u32 	%r2874, %r2564, 29;
	and.b32  	%r2875, %r2874, 1;
	st.local.u32 	[%rd133], %r2875;
	{ // callseq 312, 0
	.param .b64 param0;
	st.param.b64 	[param0], %rd107;
	.param .b64 param1;
	st.param.b64 	[param1], %rd104;
	.param .b32 retval0;
	call.uni (retval0), 
	vprintf, 
	(
	param0, 
	param1
	);
	ld.param.b32 	%r2876, [retval0];
	} // callseq 312
	shr.u32 	%r2878, %r2564, 28;
	and.b32  	%r2879, %r2878, 1;
	st.local.u32 	[%rd133], %r2879;
	{ // callseq 313, 0
	.param .b64 param0;
	st.param.b64 	[param0], %rd107;
	.param .b64 param1;
	st.param.b64 	[param1], %rd104;
	.param .b32 retval0;
	call.uni (retval0), 
	vprintf, 
	(
	param0, 
	param1
	);
	ld.param.b32 	%r2880, [retval0];
	} // callseq 313
	shr.u32 	%r2882, %r2564, 27;
	and.b32  	%r2883, %r2882, 1;
	st.local.u32 	[%rd133], %r2883;
	{ // callseq 314, 0
	.param .b64 param0;
	st.param.b64 	[param0], %rd107;
	.param .b64 param1;
	st.param.b64 	[param1], %rd104;
	.param .b32 retval0;
	call.uni (retval0), 
	vprintf, 
	(
	param0, 
	param1
	);
	ld.param.b32 	%r2884, [retval0];
	} // callseq 314
	shr.u32 	%r2886, %r2564, 26;
	and.b32  	%r2887, %r2886, 1;
	st.local.u32 	[%rd133], %r2887;
	{ // callseq 315, 0
	.param .b64 param0;
	st.param.b64 	[param0], %rd107;
	.param .b64 param1;
	st.param.b64 	[param1], %rd104;
	.param .b32 retval0;
	call.uni (retval0), 
	vprintf, 
	(
	param0, 
	param1
	);
	ld.param.b32 	%r2888, [retval0];
	} // callseq 315
	shr.u32 	%r2890, %r2564, 25;
	and.b32  	%r2891, %r2890, 1;
	st.local.u32 	[%rd133], %r2891;
	{ // callseq 316, 0
	.param .b64 param0;
	st.param.b64 	[param0], %rd107;
	.param .b64 param1;
	st.param.b64 	[param1], %rd104;
	.param .b32 retval0;
	call.uni (retval0), 
	vprintf, 
	(
	param0, 
	param1
	);
	ld.param.b32 	%r2892, [retval0];
	} // callseq 316
	and.b32  	%r2894, %r2567, 1;
	st.local.u32 	[%rd133], %r2894;
	{ // callseq 317, 0
	.param .b64 param0;
	st.param.b64 	[param0], %rd107;
	.param .b64 param1;
	st.param.b64 	[param1], %rd104;
	.param .b32 retval0;
	call.uni (retval0), 
	vprintf, 
	(
	param0, 
	param1
	);
	ld.param.b32 	%r2895, [retval0];
	} // callseq 317
	shr.u32 	%r2897, %r2564, 23;
	and.b32  	%r2898, %r2897, 1;
	st.local.u32 	[%rd133], %r2898;
	{ // callseq 318, 0
	.param .b64 param0;
	st.param.b64 	[param0], %rd107;
	.param .b64 param1;
	st.param.b64 	[param1], %rd104;
	.param .b32 retval0;
	call.uni (retval0), 
	vprintf, 
	(
	param0, 
	param1
	);
	ld.param.b32 	%r2899, [retval0];
	} // callseq 318
	shr.u32 	%r2901, %r2564, 22;
	and.b32  	%r2902, %r2901, 1;
	st.local.u32 	[%rd133], %r2902;
	{ // callseq 319, 0
	.param .b64 param0;
	st.param.b64 	[param0], %rd107;
	.param .b64 param1;
	st.param.b64 	[param1], %rd104;
	.param .b32 retval0;
	call.uni (retval0), 
	vprintf, 
	(
	param0, 
	param1
	);
	ld.param.b32 	%r2903, [retval0];
	} // callseq 319
	shr.u32 	%r2905, %r2564, 21;
	and.b32  	%r2906, %r2905, 1;
	st.local.u32 	[%rd133], %r2906;
	{ // callseq 320, 0
	.param .b64 param0;
	st.param.b64 	[param0], %rd107;
	.param .b64 param1;
	st.param.b64 	[param1], %rd104;
	.param .b32 retval0;
	call.uni (retval0), 
	vprintf, 
	(
	param0, 
	param1
	);
	ld.param.b32 	%r2907, [retval0];
	} // callseq 320
	shr.u32 	%r2909, %r2564, 20;
	and.b32  	%r2910, %r2909, 1;
	st.local.u32 	[%rd133], %r2910;
	{ // callseq 321, 0
	.param .b64 param0;
	st.param.b64 	[param0], %rd107;
	.param .b64 param1;
	st.param.b64 	[param1], %rd104;
	.param .b32 retval0;
	call.uni (retval0), 
	vprintf, 
	(
	param0, 
	param1
	);
	ld.param.b32 	%r2911, [retval0];
	} // callseq 321
	shr.u32 	%r2913, %r2564, 19;
	and.b32  	%r2914, %r2913, 1;
	st.local.u32 	[%rd133], %r2914;
	{ // callseq 322, 0
	.param .b64 param0;
	st.param.b64 	[param0], %rd107;
	.param .b64 param1;
	st.param.b64 	[param1], %rd104;
	.param .b32 retval0;
	call.uni (retval0), 
	vprintf, 
	(
	param0, 
	param1
	);
	ld.param.b32 	%r2915, [retval0];
	} // callseq 322
	shr.u32 	%r2917, %r2564, 18;
	and.b32  	%r2918, %r2917, 1;
	st.local.u32 	[%rd133], %r2918;
	{ // callseq 323, 0
	.param .b64 param0;
	st.param.b64 	[param0], %rd107;
	.param .b64 param1;
	st.param.b64 	[param1], %rd104;
	.param .b32 retval0;
	call.uni (retval0), 
	vprintf, 
	(
	param0, 
	param1
	);
	ld.param.b32 	%r2919, [retval0];
	} // callseq 323
	shr.u32 	%r2921, %r2564, 17;
	and.b32  	%r2922, %r2921, 1;
	st.local.u32 	[%rd133], %r2922;
	{ // callseq 324, 0
	.param .b64 param0;
	st.param.b64 	[param0], %rd107;
	.param .b64 param1;
	st.param.b64 	[param1], %rd104;
	.param .b32 retval0;
	call.uni (retval0), 
	vprintf, 
	(
	param0, 
	param1
	);
	ld.param.b32 	%r2923, [retval0];
	} // callseq 324
	and.b32  	%r2925, %r2566, 1;
	st.local.u32 	[%rd133], %r2925;
	{ // callseq 325, 0
	.param .b64 param0;
	st.param.b64 	[param0], %rd107;
	.param .b64 param1;
	st.param.b64 	[param1], %rd104;
	.param .b32 retval0;
	call.uni (retval0), 
	vprintf, 
	(
	param0, 
	param1
	);
	ld.param.b32 	%r2926, [retval0];
	} // callseq 325
	shr.u32 	%r2928, %r2564, 15;
	and.b32  	%r2929, %r2928, 1;
	st.local.u32 	[%rd133], %r2929;
	{ // callseq 326, 0
	.param .b64 param0;
	st.param.b64 	[param0], %rd107;
	.param .b64 param1;
	st.param.b64 	[param1], %rd104;
	.param .b32 retval0;
	call.uni (retval0), 
	vprintf, 
	(
	param0, 
	param1
	);
	ld.param.b32 	%r2930, [retval0];
	} // callseq 326
	shr.u32 	%r2932, %r2564, 14;
	and.b32  	%r2933, %r2932, 1;
	st.local.u32 	[%rd133], %r2933;
	{ // callseq 327, 0
	.param .b64 param0;
	st.param.b64 	[param0], %rd107;
	.param .b64 param1;
	st.param.b64 	[param1], %rd104;
	.param .b32 retval0;
	call.uni (retval0), 
	vprintf, 
	(
	param0, 
	param1
	);
	ld.param.b32 	%r2934, [retval0];
	} // callseq 327
	shr.u32 	%r2936, %r2564, 13;
	and.b32  	%r2937, %r2936, 1;
	st.local.u32 	[%rd133], %r2937;
	{ // callseq 328, 0
	.param .b64 param0;
	st.param.b64 	[param0], %rd107;
	.param .b64 param1;
	st.param.b64 	[param1], %rd104;
	.param .b32 retval0;
	call.uni (retval0), 
	vprintf, 
	(
	param0, 
	param1
	);
	ld.param.b32 	%r2938, [retval0];
	} // callseq 328
	shr.u32 	%r2940, %r2564, 12;
	and.b32  	%r2941, %r2940, 1;
	st.local.u32 	[%rd133], %r2941;
	{ // callseq 329, 0
	.param .b64 param0;
	st.param.b64 	[param0], %rd107;
	.param .b64 param1;
	st.param.b64 	[param1], %rd104;
	.param .b32 retval0;
	call.uni (retval0), 
	vprintf, 
	(
	param0, 
	param1
	);
	ld.param.b32 	%r2942, [retval0];
	} // callseq 329
	shr.u32 	%r2944, %r2564, 11;
	and.b32  	%r2945, %r2944, 1;
	st.local.u32 	[%rd133], %r2945;
	{ // callseq 330, 0
	.param .b64 param0;
	st.param.b64 	[param0], %rd107;
	.param .b64 param1;
	st.param.b64 	[param1], %rd104;
	.param .b32 retval0;
	call.uni (retval0), 
	vprintf, 
	(
	param0, 
	param1
	);
	ld.param.b32 	%r2946, [retval0];
	} // callseq 330
	shr.u32 	%r2948, %r2564, 10;
	and.b32  	%r2949, %r2948, 1;
	st.local.u32 	[%rd133], %r2949;
	{ // callseq 331, 0
	.param .b64 param0;
	st.param.b64 	[param0], %rd107;
	.param .b64 param1;
	st.param.b64 	[param1], %rd104;
	.param .b32 retval0;
	call.uni (retval0), 
	vprintf, 
	(
	param0, 
	param1
	);
	ld.param.b32 	%r2950, [retval0];
	} // callseq 331
	shr.u32 	%r2952, %r2564, 9;
	and.b32  	%r2953, %r2952, 1;
	st.local.u32 	[%rd133], %r2953;
	{ // callseq 332, 0
	.param .b64 param0;
	st.param.b64 	[param0], %rd107;
	.param .b64 param1;
	st.param.b64 	[param1], %rd104;
	.param .b32 retval0;
	call.uni (retval0), 
	vprintf, 
	(
	param0, 
	param1
	);
	ld.param.b32 	%r2954, [retval0];
	} // callseq 332
	and.b32  	%r2956, %r2565, 1;
	st.local.u32 	[%rd133], %r2956;
	{ // callseq 333, 0
	.param .b64 param0;
	st.param.b64 	[param0], %rd107;
	.param .b64 param1;
	st.param.b64 	[param1], %rd104;
	.param .b32 retval0;
	call.uni (retval0), 
	vprintf, 
	(
	param0, 
	param1
	);
	ld.param.b32 	%r2957, [retval0];
	} // callseq 333
	shr.u32 	%r2959, %r2564, 7;
	and.b32  	%r2960, %r2959, 1;
	st.local.u32 	[%rd133], %r2960;
	{ // callseq 334, 0
	.param .b64 param0;
	st.param.b64 	[param0], %rd107;
	.param .b64 param1;
	st.param.b64 	[param1], %rd104;
	.param .b32 retval0;
	call.uni (retval0), 
	vprintf, 
	(
	param0, 
	param1
	);
	ld.param.b32 	%r2961, [retval0];
	} // callseq 334
	shr.u32 	%r2963, %r2564, 6;
	and.b32  	%r2964, %r2963, 1;
	st.local.u32 	[%rd133], %r2964;
	{ // callseq 335, 0
	.param .b64 param0;
	st.param.b64 	[param0], %rd107;
	.param .b64 param1;
	st.param.b64 	[param1], %rd104;
	.param .b32 retval0;
	call.uni (retval0), 
	vprintf, 
	(
	param0, 
	param1
	);
	ld.param.b32 	%r2965, [retval0];
	} // callseq 335
	shr.u32 	%r2967, %r2564, 5;
	and.b32  	%r2968, %r2967, 1;
	st.local.u32 	[%rd133], %r2968;
	{ // callseq 336, 0
	.param .b64 param0;
	st.param.b64 	[param0], %rd107;
	.param .b64 param1;
	st.param.b64 	[param1], %rd104;
	.param .b32 retval0;
	call.uni (retval0), 
	vprintf, 
	(
	param0, 
	param1
	);
	ld.param.b32 	%r2969, [retval0];
	} // callseq 336
	shr.u32 	%r2971, %r2564, 4;
	and.b32  	%r2972, %r2971, 1;
	st.local.u32 	[%rd133], %r2972;
	{ // callseq 337, 0
	.param .b64 param0;
	st.param.b64 	[param0], %rd107;
	.param .b64 param1;
	st.param.b64 	[param1], %rd104;
	.param .b32 retval0;
	call.uni (retval0), 
	vprintf, 
	(
	param0, 
	param1
	);
	ld.param.b32 	%r2973, [retval0];
	} // callseq 337
	shr.u32 	%r2975, %r2564, 3;
	and.b32  	%r2976, %r2975, 1;
	st.local.u32 	[%rd133], %r2976;
	{ // callseq 338, 0
	.param .b64 param0;
	st.param.b64 	[param0], %rd107;
	.param .b64 param1;
	st.param.b64 	[param1], %rd104;
	.param .b32 retval0;
	call.uni (retval0), 
	vprintf, 
	(
	param0, 
	param1
	);
	ld.param.b32 	%r2977, [retval0];
	} // callseq 338
	shr.u32 	%r2979, %r2564, 2;
	and.b32  	%r2980, %r2979, 1;
	st.local.u32 	[%rd133], %r2980;
	{ // callseq 339, 0
	.param .b64 param0;
	st.param.b64 	[param0], %rd107;
	.param .b64 param1;
	st.param.b64 	[param1], %rd104;
	.param .b32 retval0;
	call.uni (retval0), 
	vprintf, 
	(
	param0, 
	param1
	);
	ld.param.b32 	%r2981, [retval0];
	} // callseq 339
	shr.u32 	%r2983, %r2564, 1;
	and.b32  	%r2984, %r2983, 1;
	st.local.u32 	[%rd133], %r2984;
	{ // callseq 340, 0
	.param .b64 param0;
	st.param.b64 	[param0], %rd107;
	.param .b64 param1;
	st.param.b64 	[param1], %rd104;
	.param .b32 retval0;
	call.uni (retval0), 
	vprintf, 
	(
	param0, 
	param1
	);
	ld.param.b32 	%r2985, [retval0];
	} // callseq 340
	and.b32  	%r2987, %r2564, 1;
	st.local.u32 	[%rd133], %r2987;
	{ // callseq 341, 0
	.param .b64 param0;
	st.param.b64 	[param0], %rd107;
	.param .b64 param1;
	st.param.b64 	[param1], %rd104;
	.param .b32 retval0;
	call.uni (retval0), 
	vprintf, 
	(
	param0, 
	param1
	);
	ld.param.b32 	%r2988, [retval0];
	} // callseq 341
	{ // callseq 342, 0
	.param .b64 param0;
	st.param.b64 	[param0], %rd116;
	.param .b64 param1;
	st.param.b64 	[param1], 0;
	.param .b32 retval0;
	call.uni (retval0), 
	vprintf, 
	(
	param0, 
	param1
	);
	ld.param.b32 	%r2990, [retval0];
	} // callseq 342
	{ // callseq 343, 0
	.param .b64 param0;
	st.param.b64 	[param0], %rd118;
	.param .b64 param1;
	st.param.b64 	[param1], 0;
	.param .b32 retval0;
	call.uni (retval0), 
	vprintf, 
	(
	param0, 
	param1
	);
	ld.param.b32 	%r2992, [retval0];
	} // callseq 343
	and.b64  	%rd177, %rd98, %rd18;
	setp.eq.s64 	%p127, %rd177, 0;
	@%p127 bra 	$L__BB0_239;
	mov.b32 	%r3877, 1;
$L__BB0_234:
	mov.u32 	%r1172, %r3877;
	neg.s32 	%r3877, %r1172;
	add.s64 	%rd141, %rd177, -1;
	and.b64  	%rd177, %rd141, %rd177;
	setp.ne.s64 	%p128, %rd177, 0;
	@%p128 bra 	$L__BB0_234;
	setp.ne.s32 	%p129, %r1172, 1;
	mov.u32 	%r3598, %r1126;
	mov.u32 	%r3597, %r1127;
	mov.u32 	%r3596, %r1128;
	mov.u32 	%r3595, %r1129;
	@%p129 bra 	$L__BB0_239;
	ld.const.f64 	%fd13, [d_consts+16];
	shr.u32 	%r2995, %r3594, 2;
	xor.b32  	%r2996, %r2995, %r3594;
	shl.b32 	%r2997, %r1126, 4;
	shl.b32 	%r2998, %r2996, 1;
	xor.b32  	%r2999, %r2998, %r2997;
	xor.b32  	%r3000, %r2999, %r2996;
	xor.b32  	%r3598, %r3000, %r1126;
	add.s32 	%r3878, %r3878, 362437;
	add.s32 	%r3001, %r3598, %r3878;
	cvt.rn.f32.u32 	%f6, %r3001;
	fma.rn.f32 	%f7, %f6, 0f2F800000, 0f2F000000;
	cvt.f64.f32 	%fd11, %f7;
	add.u64 	%rd142, %SP, 64;
	add.u64 	%rd143, %SPL, 64;
	st.local.f64 	[%rd143], %fd11;
	mov.u64 	%rd144, $str$13;
	cvta.global.u64 	%rd145, %rd144;
	{ // callseq 344, 0
	.param .b64 param0;
	st.param.b64 	[param0], %rd145;
	.param .b64 param1;
	st.param.b64 	[param1], %rd142;
	.param .b32 retval0;
	call.uni (retval0), 
	vprintf, 
	(
	param0, 
	param1
	);
	ld.param.b32 	%r3002, [retval0];
	} // callseq 344
	ld.const.f64 	%fd12, [d_consts];
	setp.ltu.f64 	%p130, %fd12, %fd11;
	@%p130 bra 	$L__BB0_238;
	ld.const.f64 	%fd13, [d_consts+8];
	mov.u64 	%rd147, $str$14;
	cvta.global.u64 	%rd148, %rd147;
	{ // callseq 345, 0
	.param .b64 param0;
	st.param.b64 	[param0], %rd148;
	.param .b64 param1;
	st.param.b64 	[param1], 0;
	.param .b32 retval0;
	call.uni (retval0), 
	vprintf, 
	(
	param0, 
	param1
	);
	ld.param.b32 	%r3004, [retval0];
	} // callseq 345
	mov.u64 	%rd149, $str$15;
	cvta.global.u64 	%rd150, %rd149;
	{ // callseq 346, 0
	.param .b64 param0;
	st.param.b64 	[param0], %rd150;
	.param .b64 param1;
	st.param.b64 	[param1], 0;
	.param .b32 retval0;
	call.uni (retval0), 
	vprintf, 
	(
	param0, 
	param1
	);
	ld.param.b32 	%r3006, [retval0];
	} // callseq 346
	cvta.global.u64 	%rd152, %rd122;
	{ // callseq 347, 0
	.param .b64 param0;
	st.param.b64 	[param0], %rd152;
	.param .b64 param1;
	st.param.b64 	[param1], 0;
	.param .b32 retval0;
	call.uni (retval0), 
	vprintf, 
	(
	param0, 
	param1
	);
	ld.param.b32 	%r3008, [retval0];
	} // callseq 347
	cvta.to.local.u64 	%rd154, %rd104;
	st.local.u32 	[%rd154], %r1134;
	cvta.global.u64 	%rd156, %rd106;
	{ // callseq 348, 0
	.param .b64 param0;
	st.param.b64 	[param0], %rd156;
	.param .b64 param1;
	st.param.b64 	[param1], %rd104;
	.param .b32 retval0;
	call.uni (retval0), 
	vprintf, 
	(
	param0, 
	param1
	);
	ld.param.b32 	%r3010, [retval0];
	} // callseq 348
	st.local.u32 	[%rd154], %r1099;
	{ // callseq 349, 0
	.param .b64 param0;
	st.param.b64 	[param0], %rd156;
	.param .b64 param1;
	st.param.b64 	[param1], %rd104;
	.param .b32 retval0;
	call.uni (retval0), 
	vprintf, 
	(
	param0, 
	param1
	);
	ld.param.b32 	%r3012, [retval0];
	} // callseq 349
	st.local.u32 	[%rd154], %r1100;
	{ // callseq 350, 0
	.param .b64 param0;
	st.param.b64 	[param0], %rd156;
	.param .b64 param1;
	st.param.b64 	[param1], %rd104;
	.param .b32 retval0;
	call.uni (retval0), 
	vprintf, 
	(
	param0, 
	param1
	);
	ld.param.b32 	%r3014, [retval0];
	} // callseq 350
	st.local.u32 	[%rd154], %r1101;
	{ // callseq 351, 0
	.param .b64 param0;
	st.param.b64 	[param0], %rd156;
	.param .b64 param1;
	st.param.b64 	[param1], %rd104;
	.param .b32 retval0;
	call.uni (retval0), 
	vprintf, 
	(
	param0, 
	param1
	);
	ld.param.b32 	%r3016, [retval0];
	} // callseq 351
	st.local.u32 	[%rd154], %r1102;
	{ // callseq 352, 0
	.param .b64 param0;
	st.param.b64 	[param0], %rd156;
	.param .b64 param1;
	st.param.b64 	[param1], %rd104;
	.param .b32 retval0;
	call.uni (retval0), 
	vprintf, 
	(
	param0, 
	param1
	);
	ld.param.b32 	%r3018, [retval0];
	} // callseq 352
	st.local.u32 	[%rd154], %r1103;
	{ // callseq 353, 0
	.param .b64 param0;
	st.param.b64 	[param0], %rd156;
	.param .b64 param1;
	st.param.b64 	[param1], %rd104;
	.param .b32 retval0;
	call.uni (retval0), 
	vprintf, 
	(
	param0, 
	param1
	);
	ld.param.b32 	%r3020, [retval0];
	} // callseq 353
	st.local.u32 	[%rd154], %r1104;
	{ // callseq 354, 0
	.param .b64 param0;
	st.param.b64 	[param0], %rd156;
	.param .b64 param1;
	st.param.b64 	[param1], %rd104;
	.param .b32 retval0;
	call.uni (retval0), 
	vprintf, 
	(
	param0, 
	param1
	);
	ld.param.b32 	%r3022, [retval0];
	} // callseq 354
	st.local.u32 	[%rd154], %r1135;
	{ // callseq 355, 0
	.param .b64 param0;
	st.param.b64 	[param0], %rd156;
	.param .b64 param1;
	st.param.b64 	[param1], %rd104;
	.param .b32 retval0;
	call.uni (retval0), 
	vprintf, 
	(
	param0, 
	param1
	);
	ld.param.b32 	%r3024, [retval0];
	} // callseq 355
	st.local.u32 	[%rd154], %r1105;
	{ // callseq 356, 0
	.param .b64 param0;
	st.param.b64 	[param0], %rd156;
	.param .b64 param1;
	st.param.b64 	[param1], %rd104;
	.param .b32 retval0;
	call.uni (retval0), 
	vprintf, 
	(
	param0, 
	param1
	);
	ld.param.b32 	%r3026, [retval0];
	} // callseq 356
	st.local.u32 	[%rd154], %r1106;
	{ // callseq 357, 0
	.param .b64 param0;
	st.param.b64 	[param0], %rd156;
	.param .b64 param1;
	st.param.b64 	[param1], %rd104;
	.param .b32 retval0;
	call.uni (retval0), 
	vprintf, 
	(
	param0, 
	param1
	);
	ld.param.b32 	%r3028, [retval0];
	} // callseq 357
	st.local.u32 	[%rd154], %r1107;
	{ // callseq 358, 0
	.param .b64 param0;
	st.param.b64 	[param0], %rd156;
	.param .b64 param1;
	st.param.b64 	[param1], %rd104;
	.param .b32 retval0;
	call.uni (retval0), 
	vprintf, 
	(
	param0, 
	param1
	);
	ld.param.b32 	%r3030, [retval0];
	} // callseq 358
	st.local.u32 	[%rd154], %r1108;
	{ // callseq 359, 0
	.param .b64 param0;
	st.param.b64 	[param0], %rd156;
	.param .b64 param1;
	st.param.b64 	[param1], %rd104;
	.param .b32 retval0;
	call.uni (retval0), 
	vprintf, 
	(
	param0, 
	param1
	);
	ld.param.b32 	%r3032, [retval0];
	} // callseq 359
	st.local.u32 	[%rd154], %r1109;
	{ // callseq 360, 0
	.param .b64 param0;
	st.param.b64 	[param0], %rd156;
	.param .b64 param1;
	st.param.b64 	[param1], %rd104;
	.param .b32 retval0;
	call.uni (retval0), 
	vprintf, 
	(
	param0, 
	param1
	);
	ld.param.b32 	%r3034, [retval0];
	} // callseq 360
	st.local.u32 	[%rd154], %r1110;
	{ // callseq 361, 0
	.param .b64 param0;
	st.param.b64 	[param0], %rd156;
	.param .b64 param1;
	st.param.b64 	[param1], %rd104;
	.param .b32 retval0;
	call.uni (retval0), 
	vprintf, 
	(
	param0, 
	param1
	);
	ld.param.b32 	%r3036, [retval0];
	} // callseq 361
	st.local.u32 	[%rd154], %r1111;
	{ // callseq 362, 0
	.param .b64 param0;
	st.param.b64 	[param0], %rd156;
	.param .b64 param1;
	st.param.b64 	[param1], %rd104;
	.param .b32 retval0;
	call.uni (retval0), 
	vprintf, 
	(
	param0, 
	param1
	);
	ld.param.b32 	%r3038, [retval0];
	} // callseq 362
	st.local.u32 	[%rd154], %r1136;
	{ // callseq 363, 0
	.param .b64 param0;
	st.param.b64 	[param0], %rd156;
	.param .b64 param1;
	st.param.b64 	[param1], %rd104;
	.param .b32 retval0;
	call.uni (retval0), 
	vprintf, 
	(
	param0, 
	param1
	);
	ld.param.b32 	%r3040, [retval0];
	} // callseq 363
	st.local.u32 	[%rd154], %r1112;
	{ // callseq 364, 0
	.param .b64 param0;
	st.param.b64 	[param0], %rd156;
	.param .b64 param1;
	st.param.b64 	[param1], %rd104;
	.param .b32 retval0;
	call.uni (retval0), 
	vprintf, 
	(
	param0, 
	param1
	);
	ld.param.b32 	%r3042, [retval0];
	} // callseq 364
	st.local.u32 	[%rd154], %r1113;
	{ // callseq 365, 0
	.param .b64 param0;
	st.param.b64 	[param0], %rd156;
	.param .b64 param1;
	st.param.b64 	[param1], %rd104;
	.param .b32 retval0;
	call.uni (retval0), 
	vprintf, 
	(
	param0, 
	param1
	);
	ld.param.b32 	%r3044, [retval0];
	} // callseq 365
	st.local.u32 	[%rd154], %r1114;
	{ // callseq 366, 0
	.param .b64 param0;
	st.param.b64 	[param0], %rd156;
	.param .b64 param1;
	st.param.b64 	[param1], %rd104;
	.param .b32 retval0;
	call.uni (retval0), 
	vprintf, 
	(
	param0, 
	param1
	);
	ld.param.b32 	%r3046, [retval0];
	} // callseq 366
	st.local.u32 	[%rd154], %r1115;
	{ // callseq 367, 0
	.param .b64 param0;
	st.param.b64 	[param0], %rd156;
	.param .b64 param1;
	st.param.b64 	[param1], %rd104;
	.param .b32 retval0;
	call.uni (retval0), 
	vprintf, 
	(
	param0, 
	param1
	);
	ld.param.b32 	%r3048, [retval0];
	} // callseq 367
	st.local.u32 	[%rd154], %r1116;
	{ // callseq 368, 0
	.param .b64 param0;
	st.param.b64 	[param0], %rd156;
	.param .b64 param1;
	st.param.b64 	[param1], %rd104;
	.param .b32 retval0;
	call.uni (retval0), 
	vprintf, 
	(
	param0, 
	param1
	);
	ld.param.b32 	%r3050, [retval0];
	} // callseq 368
	st.local.u32 	[%rd154], %r1117;
	{ // callseq 369, 0
	.param .b64 param0;
	st.param.b64 	[param0], %rd156;
	.param .b64 param1;
	st.param.b64 	[param1], %rd104;
	.param .b32 retval0;
	call.uni (retval0), 
	vprintf, 
	(
	param0, 
	param1
	);
	ld.param.b32 	%r3052, [retval0];
	} // callseq 369
	st.local.u32 	[%rd154], %r1118;
	{ // callseq 370, 0
	.param .b64 param0;
	st.param.b64 	[param0], %rd156;
	.param .b64 param1;
	st.param.b64 	[param1], %rd104;
	.param .b32 retval0;
	call.uni (retval0), 
	vprintf, 
	(
	param0, 
	param1
	);
	ld.param.b32 	%r3054, [retval0];
	} // callseq 370
	st.local.u32 	[%rd154], %r1137;
	{ // callseq 371, 0
	.param .b64 param0;
	st.param.b64 	[param0], %rd156;
	.param .b64 param1;
	st.param.b64 	[param1], %rd104;
	.param .b32 retval0;
	call.uni (retval0), 
	vprintf, 
	(
	param0, 
	param1
	);
	ld.param.b32 	%r3056, [retval0];
	} // callseq 371
	st.local.u32 	[%rd154], %r1119;
	{ // callseq 372, 0
	.param .b64 param0;
	st.param.b64 	[param0], %rd156;
	.param .b64 param1;
	st.param.b64 	[param1], %rd104;
	.param .b32 retval0;
	call.uni (retval0), 
	vprintf, 
	(
	param0, 
	param1
	);
	ld.param.b32 	%r3058, [retval0];
	} // callseq 372
	st.local.u32 	[%rd154], %r1120;
	{ // callseq 373, 0
	.param .b64 param0;
	st.param.b64 	[param0], %rd156;
	.param .b64 param1;
	st.param.b64 	[param1], %rd104;
	.param .b32 retval0;
	call.uni (retval0), 
	vprintf, 
	(
	param0, 
	param1
	);
	ld.param.b32 	%r3060, [retval0];
	} // callseq 373
	st.local.u32 	[%rd154], %r1138;
	{ // callseq 374, 0
	.param .b64 param0;
	st.param.b64 	[param0], %rd156;
	.param .b64 param1;
	st.param.b64 	[param1], %rd104;
	.param .b32 retval0;
	call.uni (retval0), 
	vprintf, 
	(
	param0, 
	param1
	);
	ld.param.b32 	%r3062, [retval0];
	} // callseq 374
	st.local.u32 	[%rd154], %r1121;
	{ // callseq 375, 0
	.param .b64 param0;
	st.param.b64 	[param0], %rd156;
	.param .b64 param1;
	st.param.b64 	[param1], %rd104;
	.param .b32 retval0;
	call.uni (retval0), 
	vprintf, 
	(
	param0, 
	param1
	);
	ld.param.b32 	%r3064, [retval0];
	} // callseq 375
	st.local.u32 	[%rd154], %r1122;
	{ // callseq 376, 0
	.param .b64 param0;
	st.param.b64 	[param0], %rd156;
	.param .b64 param1;
	st.param.b64 	[param1], %rd104;
	.param .b32 retval0;
	call.uni (retval0), 
	vprintf, 
	(
	param0, 
	param1
	);
	ld.param.b32 	%r3066, [retval0];
	} // callseq 376
	st.local.u32 	[%rd154], %r1123;
	{ // callseq 377, 0
	.param .b64 param0;
	st.param.b64 	[param0], %rd156;
	.param .b64 param1;
	st.param.b64 	[param1], %rd104;
	.param .b32 retval0;
	call.uni (retval0), 
	vprintf, 
	(
	param0, 
	param1
	);
	ld.param.b32 	%r3068, [retval0];
	} // callseq 377
	st.local.u32 	[%rd154], %r1124;
	{ // callseq 378, 0
	.param .b64 param0;
	st.param.b64 	[param0], %rd156;
	.param .b64 param1;
	st.param.b64 	[param1], %rd104;
	.param .b32 retval0;
	call.uni (retval0), 
	vprintf, 
	(
	param0, 
	param1
	);
	ld.param.b32 	%r3070, [retval0];
	} // callseq 378
	st.local.u32 	[%rd154], %r1139;
	{ // callseq 379, 0
	.param .b64 param0;
	st.param.b64 	[param0], %rd156;
	.param .b64 param1;
	st.param.b64 	[param1], %rd104;
	.param .b32 retval0;
	call.uni (retval0), 
	vprintf, 
	(
	param0, 
	param1
	);
	ld.param.b32 	%r3072, [retval0];
	} // callseq 379
	st.local.u32 	[%rd154], %r1140;
	{ // callseq 380, 0
	.param .b64 param0;
	st.param.b64 	[param0], %rd156;
	.param .b64 param1;
	st.param.b64 	[param1], %rd104;
	.param .b32 retval0;
	call.uni (retval0), 
	vprintf, 
	(
	param0, 
	param1
	);
	ld.param.b32 	%r3074, [retval0];
	} // callseq 380
	st.local.u32 	[%rd154], %r1141;
	{ // callseq 381, 0
	.param .b64 param0;
	st.param.b64 	[param0], %rd156;
	.param .b64 param1;
	st.param.b64 	[param1], %rd104;
	.param .b32 retval0;
	call.uni (retval0), 
	vprintf, 
	(
	param0, 
	param1
	);
	ld.param.b32 	%r3076, [retval0];
	} // callseq 381
	st.local.u32 	[%rd154], %r1142;
	{ // callseq 382, 0
	.param .b64 param0;
	st.param.b64 	[param0], %rd156;
	.param .b64 param1;
	st.param.b64 	[param1], %rd104;
	.param .b32 retval0;
	call.uni (retval0), 
	vprintf, 
	(
	param0, 
	param1
	);
	ld.param.b32 	%r3078, [retval0];
	} // callseq 382
	st.local.u32 	[%rd154], %r1143;
	{ // callseq 383, 0
	.param .b64 param0;
	st.param.b64 	[param0], %rd156;
	.param .b64 param1;
	st.param.b64 	[param1], %rd104;
	.param .b32 retval0;
	call.uni (retval0), 
	vprintf, 
	(
	param0, 
	param1
	);
	ld.param.b32 	%r3080, [retval0];
	} // callseq 383
	st.local.u32 	[%rd154], %r1144;
	{ // callseq 384, 0
	.param .b64 param0;
	st.param.b64 	[param0], %rd156;
	.param .b64 param1;
	st.param.b64 	[param1], %rd104;
	.param .b32 retval0;
	call.uni (retval0), 
	vprintf, 
	(
	param0, 
	param1
	);
	ld.param.b32 	%r3082, [retval0];
	} // callseq 384
	st.local.u32 	[%rd154], %r1145;
	{ // callseq 385, 0
	.param .b64 param0;
	st.param.b64 	[param0], %rd156;
	.param .b64 param1;
	st.param.b64 	[param1], %rd104;
	.param .b32 retval0;
	call.uni (retval0), 
	vprintf, 
	(
	param0, 
	param1
	);
	ld.param.b32 	%r3084, [retval0];
	} // callseq 385
	st.local.u32 	[%rd154], %r1146;
	{ // callseq 386, 0
	.param .b64 param0;
	st.param.b64 	[param0], %rd156;
	.param .b64 param1;
	st.param.b64 	[param1], %rd104;
	.param .b32 retval0;
	call.uni (retval0), 
	vprintf, 
	(
	param0, 
	param1
	);
	ld.param.b32 	%r3086, [retval0];
	} // callseq 386
	st.local.u32 	[%rd154], %r1147;
	{ // callseq 387, 0
	.param .b64 param0;
	st.param.b64 	[param0], %rd156;
	.param .b64 param1;
	st.param.b64 	[param1], %rd104;
	.param .b32 retval0;
	call.uni (retval0), 
	vprintf, 
	(
	param0, 
	param1
	);
	ld.param.b32 	%r3088, [retval0];
	} // callseq 387
	st.local.u32 	[%rd154], %r1148;
	{ // callseq 388, 0
	.param .b64 param0;
	st.param.b64 	[param0], %rd156;
	.param .b64 param1;
	st.param.b64 	[param1], %rd104;
	.param .b32 retval0;
	call.uni (retval0), 
	vprintf, 
	(
	param0, 
	param1
	);
	ld.param.b32 	%r3090, [retval0];
	} // callseq 388
	st.local.u32 	[%rd154], %r1149;
	{ // callseq 389, 0
	.param .b64 param0;
	st.param.b64 	[param0], %rd156;
	.param .b64 param1;
	st.param.b64 	[param1], %rd104;
	.param .b32 retval0;
	call.uni (retval0), 
	vprintf, 
	(
	param0, 
	param1
	);
	ld.param.b32 	%r3092, [retval0];
	} // callseq 389
	st.local.u32 	[%rd154], %r1150;
	{ // callseq 390, 0
	.param .b64 param0;
	st.param.b64 	[param0], %rd156;
	.param .b64 param1;
	st.param.b64 	[param1], %rd104;
	.param .b32 retval0;
	call.uni (retval0), 
	vprintf, 
	(
	param0, 
	param1
	);
	ld.param.b32 	%r3094, [retval0];
	} // callseq 390
	st.local.u32 	[%rd154], %r1151;
	{ // callseq 391, 0
	.param .b64 param0;
	st.param.b64 	[param0], %rd156;
	.param .b64 param1;
	st.param.b64 	[param1], %rd104;
	.param .b32 retval0;
	call.uni (retval0), 
	vprintf, 
	(
	param0, 
	param1
	);
	ld.param.b32 	%r3096, [retval0];
	} // callseq 391
	st.local.u32 	[%rd154], %r1152;
	{ // callseq 392, 0
	.param .b64 param0;
	st.param.b64 	[param0], %rd156;
	.param .b64 param1;
	st.param.b64 	[param1], %rd104;
	.param .b32 retval0;
	call.uni (retval0), 
	vprintf, 
	(
	param0, 
	param1
	);
	ld.param.b32 	%r3098, [retval0];
	} // callseq 392
	st.local.u32 	[%rd154], %r1153;
	{ // callseq 393, 0
	.param .b64 param0;
	st.param.b64 	[param0], %rd156;
	.param .b64 param1;
	st.param.b64 	[param1], %rd104;
	.param .b32 retval0;
	call.uni (retval0), 
	vprintf, 
	(
	param0, 
	param1
	);
	ld.param.b32 	%r3100, [retval0];
	} // callseq 393
	st.local.u32 	[%rd154], %r1154;
	{ // callseq 394, 0
	.param .b64 param0;
	st.param.b64 	[param0], %rd156;
	.param .b64 param1;
	st.param.b64 	[param1], %rd104;
	.param .b32 retval0;
	call.uni (retval0), 
	vprintf, 
	(
	param0, 
	param1
	);
	ld.param.b32 	%r3102, [retval0];
	} // callseq 394
	st.local.u32 	[%rd154], %r1155;
	{ // callseq 395, 0
	.param .b64 param0;
	st.param.b64 	[param0], %rd156;
	.param .b64 param1;
	st.param.b64 	[param1], %rd104;
	.param .b32 retval0;
	call.uni (retval0), 
	vprintf, 
	(
	param0, 
	param1
	);
	ld.param.b32 	%r3104, [retval0];
	} // callseq 395
	st.local.u32 	[%rd154], %r1156;
	{ // callseq 396, 0
	.param .b64 param0;
	st.param.b64 	[param0], %rd156;
	.param .b64 param1;
	st.param.b64 	[param1], %rd104;
	.param .b32 retval0;
	call.uni (retval0), 
	vprintf, 
	(
	param0, 
	param1
	);
	ld.param.b32 	%r3106, [retval0];
	} // callseq 396
	st.local.u32 	[%rd154], %r1157;
	{ // callseq 397, 0
	.param .b64 param0;
	st.param.b64 	[param0], %rd156;
	.param .b64 param1;
	st.param.b64 	[param1], %rd104;
	.param .b32 retval0;
	call.uni (retval0), 
	vprintf, 
	(
	param0, 
	param1
	);
	ld.param.b32 	%r3108, [retval0];
	} // callseq 397
	st.local.u32 	[%rd154], %r1158;
	{ // callseq 398, 0
	.param .b64 param0;
	st.param.b64 	[param0], %rd156;
	.param .b64 param1;
	st.param.b64 	[param1], %rd104;
	.param .b32 retval0;
	call.uni (retval0), 
	vprintf, 
	(
	param0, 
	param1
	);
	ld.param.b32 	%r3110, [retval0];
	} // callseq 398
	st.local.u32 	[%rd154], %r1159;
	{ // callseq 399, 0
	.param .b64 param0;
	st.param.b64 	[param0], %rd156;
	.param .b64 param1;
	st.param.b64 	[param1], %rd104;
	.param .b32 retval0;
	call.uni (retval0), 
	vprintf, 
	(
	param0, 
	param1
	);
	ld.param.b32 	%r3112, [retval0];
	} // callseq 399
	st.local.u32 	[%rd154], %r1160;
	{ // callseq 400, 0
	.param .b64 param0;
	st.param.b64 	[param0], %rd156;
	.param .b64 param1;
	st.param.b64 	[param1], %rd104;
	.param .b32 retval0;
	call.uni (retval0), 
	vprintf, 
	(
	param0, 
	param1
	);
	ld.param.b32 	%r3114, [retval0];
	} // callseq 400
	st.local.u32 	[%rd154], %r1161;
	{ // callseq 401, 0
	.param .b64 param0;
	st.param.b64 	[param0], %rd156;
	.param .b64 param1;
	st.param.b64 	[param1], %rd104;
	.param .b32 retval0;
	call.uni (retval0), 
	vprintf, 
	(
	param0, 
	param1
	);
	ld.param.b32 	%r3116, [retval0];
	} // callseq 401
	st.local.u32 	[%rd154], %r1162;
	{ // callseq 402, 0
	.param .b64 param0;
	st.param.b64 	[param0], %rd156;
	.param .b64 param1;
	st.param.b64 	[param1], %rd104;
	.param .b32 retval0;
	call.uni (retval0), 
	vprintf, 
	(
	param0, 
	param1
	);
	ld.param.b32 	%r3118, [retval0];
	} // callseq 402
	st.local.u32 	[%rd154], %r1163;
	{ // callseq 403, 0
	.param .b64 param0;
	st.param.b64 	[param0], %rd156;
	.param .b64 param1;
	st.param.b64 	[param1], %rd104;
	.param .b32 retval0;
	call.uni (retval0), 
	vprintf, 
	(
	param0, 
	param1
	);
	ld.param.b32 	%r3120, [retval0];
	} // callseq 403
	st.local.u32 	[%rd154], %r1164;
	{ // callseq 404, 0
	.param .b64 param0;
	st.param.b64 	[param0], %rd156;
	.param .b64 param1;
	st.param.b64 	[param1], %rd104;
	.param .b32 retval0;
	call.uni (retval0), 
	vprintf, 
	(
	param0, 
	param1
	);
	ld.param.b32 	%r3122, [retval0];
	} // callseq 404
	st.local.u32 	[%rd154], %r1165;
	{ // callseq 405, 0
	.param .b64 param0;
	st.param.b64 	[param0], %rd156;
	.param .b64 param1;
	st.param.b64 	[param1], %rd104;
	.param .b32 retval0;
	call.uni (retval0), 
	vprintf, 
	(
	param0, 
	param1
	);
	ld.param.b32 	%r3124, [retval0];
	} // callseq 405
	st.local.u32 	[%rd154], %r1166;
	{ // callseq 406, 0
	.param .b64 param0;
	st.param.b64 	[param0], %rd156;
	.param .b64 param1;
	st.param.b64 	[param1], %rd104;
	.param .b32 retval0;
	call.uni (retval0), 
	vprintf, 
	(
	param0, 
	param1
	);
	ld.param.b32 	%r3126, [retval0];
	} // callseq 406
	st.local.u32 	[%rd154], %r1167;
	{ // callseq 407, 0
	.param .b64 param0;
	st.param.b64 	[param0], %rd156;
	.param .b64 param1;
	st.param.b64 	[param1], %rd104;
	.param .b32 retval0;
	call.uni (retval0), 
	vprintf, 
	(
	param0, 
	param1
	);
	ld.param.b32 	%r3128, [retval0];
	} // callseq 407
	st.local.u32 	[%rd154], %r1168;
	{ // callseq 408, 0
	.param .b64 param0;
	st.param.b64 	[param0], %rd156;
	.param .b64 param1;
	st.param.b64 	[param1], %rd104;
	.param .b32 retval0;
	call.uni (retval0), 
	vprintf, 
	(
	param0, 
	param1
	);
	ld.param.b32 	%r3130, [retval0];
	} // callseq 408
	st.local.u32 	[%rd154], %r1169;
	{ // callseq 409, 0
	.param .b64 param0;
	st.param.b64 	[param0], %rd156;
	.param .b64 param1;
	st.param.b64 	[param1], %rd104;
	.param .b32 retval0;
	call.uni (retval0), 
	vprintf, 
	(
	param0, 
	param1
	);
	ld.param.b32 	%r3132, [retval0];
	} // callseq 409
	st.local.u32 	[%rd154], %r1170;
	{ // callseq 410, 0
	.param .b64 param0;
	st.param.b64 	[param0], %rd156;
	.param .b64 param1;
	st.param.b64 	[param1], %rd104;
	.param .b32 retval0;
	call.uni (retval0), 
	vprintf, 
	(
	param0, 
	param1
	);
	ld.param.b32 	%r3134, [retval0];
	} // callseq 410
	st.local.u32 	[%rd154], %r1171;
	{ // callseq 411, 0
	.param .b64 param0;
	st.param.b64 	[param0], %rd156;
	.param .b64 param1;
	st.param.b64 	[param1], %rd104;
	.param .b32 retval0;
	call.uni (retval0), 
	vprintf, 
	(
	param0, 
	param1
	);
	ld.param.b32 	%r3136, [retval0];
	} // callseq 411
	cvta.global.u64 	%rd158, %rd115;
	{ // callseq 412, 0
	.param .b64 param0;
	st.param.b64 	[param0], %rd158;
	.param .b64 param1;
	st.param.b64 	[param1], 0;
	.param .b32 retval0;
	call.uni (retval0), 
	vprintf, 
	(
	param0, 
	param1
	);
	ld.param.b32 	%r3138, [retval0];
	} // callseq 412
	cvta.global.u64 	%rd160, %rd117;
	{ // callseq 413, 0
	.param .b64 param0;
	st.param.b64 	[param0], %rd160;
	.param .b64 param1;
	st.param.b64 	[param1], 0;
	.param .b32 retval0;
	call.uni (retval0), 
	vprintf, 
	(
	param0, 
	param1
	);
	ld.param.b32 	%r3140, [retval0];
	} // callseq 413
	cvta.global.u64 	%rd162, %rd130;
	{ // callseq 414, 0
	.param .b64 param0;
	st.param.b64 	[param0], %rd162;
	.param .b64 param1;
	st.param.b64 	[param1], 0;
	.param .b32 retval0;
	call.uni (retval0), 
	vprintf, 
	(
	param0, 
	param1
	);
	ld.param.b32 	%r3142, [retval0];
	} // callseq 414
	cvta.to.local.u64 	%rd164, %rd104;
	mov.b32 	%r3144, 0;
	st.local.u32 	[%rd164], %r3144;
	{ // callseq 415, 0
	.param .b64 param0;
	st.param.b64 	[param0], %rd156;
	.param .b64 param1;
	st.param.b64 	[param1], %rd104;
	.param .b32 retval0;
	call.uni (retval0), 
	vprintf, 
	(
	param0, 
	param1
	);
	ld.param.b32 	%r3145, [retval0];
	} // callseq 415
	st.local.u32 	[%rd164], %r3144;
	{ // callseq 416, 0
	.param .b64 param0;
	st.param.b64 	[param0], %rd156;
	.param .b64 param1;
	st.param.b64 	[param1], %rd104;
	.param .b32 retval0;
	call.uni (retval0), 
	vprintf, 
	(
	param0, 
	param1
	);
	ld.param.b32 	%r3147, [retval0];
	} // callseq 416
	st.local.u32 	[%rd164], %r3144;
	{ // callseq 417, 0
	.param .b64 param0;
	st.param.b64 	[param0], %rd156;
	.param .b64 param1;
	st.param.b64 	[param1], %rd104;
	.param .b32 retval0;
	call.uni (retval0), 
	vprintf, 
	(
	param0, 
	param1
	);
	ld.param.b32 	%r3149, [retval0];
	} // callseq 417
	st.local.u32 	[%rd164], %r3144;
	{ // callseq 418, 0
	.param .b64 param0;
	st.param.b64 	[param0], %rd156;
	.param .b64 param1;
	st.param.b64 	[param1], %rd104;
	.param .b32 retval0;
	call.uni (retval0), 
	vprintf, 
	(
	param0, 
	param1
	);
	ld.param.b32 	%r3151, [retval0];
	} // callseq 418
	st.local.u32 	[%rd164], %r3144;
	{ // callseq 419, 0
	.param .b64 param0;
	st.param.b64 	[param0], %rd156;
	.param .b64 param1;
	st.param.b64 	[param1], %rd104;
	.param .b32 retval0;
	call.uni (retval0), 
	vprintf, 
	(
	param0, 
	param1
	);
	ld.param.b32 	%r3153, [retval0];
	} // callseq 419
	st.local.u32 	[%rd164], %r3144;
	{ // callseq 420, 0
	.param .b64 param0;
	st.param.b64 	[param0], %rd156;
	.param .b64 param1;
	st.param.b64 	[param1], %rd104;
	.param .b32 retval0;
	call.uni (retval0), 
	vprintf, 
	(
	param0, 
	param1
	);
	ld.param.b32 	%r3155, [retval0];
	} // callseq 420
	st.local.u32 	[%rd164], %r3144;
	{ // callseq 421, 0
	.param .b64 param0;
	st.param.b64 	[param0], %rd156;
	.param .b64 param1;
	st.param.b64 	[param1], %rd104;
	.param .b32 retval0;
	call.uni (retval0), 
	vprintf, 
	(
	param0, 
	param1
	);
	ld.param.b32 	%r3157, [retval0];
	} // callseq 421
	st.local.u32 	[%rd164], %r3144;
	{ // callseq 422, 0
	.param .b64 param0;
	st.param.b64 	[param0], %rd156;
	.param .b64 param1;
	st.param.b64 	[param1], %rd104;
	.param .b32 retval0;
	call.uni (retval0), 
	vprintf, 
	(
	param0, 
	param1
	);
	ld.param.b32 	%r3159, [retval0];
	} // callseq 422
	st.local.u32 	[%rd164], %r3144;
	{ // callseq 423, 0
	.param .b64 param0;
	st.param.b64 	[param0], %rd156;
	.param .b64 param1;
	st.param.b64 	[param1], %rd104;
	.param .b32 retval0;
	call.uni (retval0), 
	vprintf, 
	(
	param0, 
	param1
	);
	ld.param.b32 	%r3161, [retval0];
	} // callseq 423
	st.local.u32 	[%rd164], %r3144;
	{ // callseq 424, 0
	.param .b64 param0;
	st.param.b64 	[param0], %rd156;
	.param .b64 param1;
	st.param.b64 	[param1], %rd104;
	.param .b32 retval0;
	call.uni (retval0), 
	vprintf, 
	(
	param0, 
	param1
	);
	ld.param.b32 	%r3163, [retval0];
	} // callseq 424
	st.local.u32 	[%rd164], %r3144;
	{ // callseq 425, 0
	.param .b64 param0;
	st.param.b64 	[param0], %rd156;
	.param .b64 param1;
	st.param.b64 	[param1], %rd104;
	.param .b32 retval0;
	call.uni (retval0), 
	vprintf, 
	(
	param0, 
	param1
	);
	ld.param.b32 	%r3165, [retval0];
	} // callseq 425
	st.local.u32 	[%rd164], %r3144;
	{ // callseq 426, 0
	.param .b64 param0;
	st.param.b64 	[param0], %rd156;
	.param .b64 param1;
	st.param.b64 	[param1], %rd104;
	.param .b32 retval0;
	call.uni (retval0), 
	vprintf, 
	(
	param0, 
	param1
	);
	ld.param.b32 	%r3167, [retval0];
	} // callseq 426
	st.local.u32 	[%rd164], %r3144;
	{ // callseq 427, 0
	.param .b64 param0;
	st.param.b64 	[param0], %rd156;
	.param .b64 param1;
	st.param.b64 	[param1], %rd104;
	.param .b32 retval0;
	call.uni (retval0), 
	vprintf, 
	(
	param0, 
	param1
	);
	ld.param.b32 	%r3169, [retval0];
	} // callseq 427
	st.local.u32 	[%rd164], %r3144;
	{ // callseq 428, 0
	.param .b64 param0;
	st.param.b64 	[param0], %rd156;
	.param .b64 param1;
	st.param.b64 	[param1], %rd104;
	.param .b32 retval0;
	call.uni (retval0), 
	vprintf, 
	(
	param0, 
	param1
	);
	ld.param.b32 	%r3171, [retval0];
	} // callseq 428
	st.local.u32 	[%rd164], %r3144;
	{ // callseq 429, 0
	.param .b64 param0;
	st.param.b64 	[param0], %rd156;
	.param .b64 param1;
	st.param.b64 	[param1], %rd104;
	.param .b32 retval0;
	call.uni (retval0), 
	vprintf, 
	(
	param0, 
	param1
	);
	ld.param.b32 	%r3173, [retval0];
	} // callseq 429
	st.local.u32 	[%rd164], %r3144;
	{ // callseq 430, 0
	.param .b64 param0;
	st.param.b64 	[param0], %rd156;
	.param .b64 param1;
	st.param.b64 	[param1], %rd104;
	.param .b32 retval0;
	call.uni (retval0), 
	vprintf, 
	(
	param0, 
	param1
	);
	ld.param.b32 	%r3175, [retval0];
	} // callseq 430
	st.local.u32 	[%rd164], %r3144;
	{ // callseq 431, 0
	.param .b64 param0;
	st.param.b64 	[param0], %rd156;
	.param .b64 param1;
	st.param.b64 	[param1], %rd104;
	.param .b32 retval0;
	call.uni (retval0), 
	vprintf, 
	(
	param0, 
	param1
	);
	ld.param.b32 	%r3177, [retval0];
	} // callseq 431
	st.local.u32 	[%rd164], %r3144;
	{ // callseq 432, 0
	.param .b64 param0;
	st.param.b64 	[param0], %rd156;
	.param .b64 param1;
	st.param.b64 	[param1], %rd104;
	.param .b32 retval0;
	call.uni (retval0), 
	vprintf, 
	(
	param0, 
	param1
	);
	ld.param.b32 	%r3179, [retval0];
	} // callseq 432
	st.local.u32 	[%rd164], %r3144;
	{ // callseq 433, 0
	.param .b64 param0;
	st.param.b64 	[param0], %rd156;
	.param .b64 param1;
	st.param.b64 	[param1], %rd104;
	.param .b32 retval0;
	call.uni (retval0), 
	vprintf, 
	(
	param0, 
	param1
	);
	ld.param.b32 	%r3181, [retval0];
	} // callseq 433
	st.local.u32 	[%rd164], %r3144;
	{ // callseq 434, 0
	.param .b64 param0;
	st.param.b64 	[param0], %rd156;
	.param .b64 param1;
	st.param.b64 	[param1], %rd104;
	.param .b32 retval0;
	call.uni (retval0), 
	vprintf, 
	(
	param0, 
	param1
	);
	ld.param.b32 	%r3183, [retval0];
	} // callseq 434
	st.local.u32 	[%rd164], %r3144;
	{ // callseq 435, 0
	.param .b64 param0;
	st.param.b64 	[param0], %rd156;
	.param .b64 param1;
	st.param.b64 	[param1], %rd104;
	.param .b32 retval0;
	call.uni (retval0), 
	vprintf, 
	(
	param0, 
	param1
	);
	ld.param.b32 	%r3185, [retval0];
	} // callseq 435
	st.local.u32 	[%rd164], %r3144;
	{ // callseq 436, 0
	.param .b64 param0;
	st.param.b64 	[param0], %rd156;
	.param .b64 param1;
	st.param.b64 	[param1], %rd104;
	.param .b32 retval0;
	call.uni (retval0), 
	vprintf, 
	(
	param0, 
	param1
	);
	ld.param.b32 	%r3187, [retval0];
	} // callseq 436
	st.local.u32 	[%rd164], %r3144;
	{ // callseq 437, 0
	.param .b64 param0;
	st.param.b64 	[param0], %rd156;
	.param .b64 param1;
	st.param.b64 	[param1], %rd104;
	.param .b32 retval0;
	call.uni (retval0), 
	vprintf, 
	(
	param0, 
	param1
	);
	ld.param.b32 	%r3189, [retval0];
	} // callseq 437
	st.local.u32 	[%rd164], %r3144;
	{ // callseq 438, 0
	.param .b64 param0;
	st.param.b64 	[param0], %rd156;
	.param .b64 param1;
	st.param.b64 	[param1], %rd104;
	.param .b32 retval0;
	call.uni (retval0), 
	vprintf, 
	(
	param0, 
	param1
	);
	ld.param.b32 	%r3191, [retval0];
	} // callseq 438
	st.local.u32 	[%rd164], %r3144;
	{ // callseq 439, 0
	.param .b64 param0;
	st.param.b64 	[param0], %rd156;
	.param .b64 param1;
	st.param.b64 	[param1], %rd104;
	.param .b32 retval0;
	call.uni (retval0), 
	vprintf, 
	(
	param0, 
	param1
	);
	ld.param.b32 	%r3193, [retval0];
	} // callseq 439
	st.local.u32 	[%rd164], %r3144;
	{ // callseq 440, 0
	.param .b64 param0;
	st.param.b64 	[param0], %rd156;
	.param .b64 param1;
	st.param.b64 	[param1], %rd104;
	.param .b32 retval0;
	call.uni (retval0), 
	vprintf, 
	(
	param0, 
	param1
	);
	ld.param.b32 	%r3195, [retval0];
	} // callseq 440
	st.local.u32 	[%rd164], %r3144;
	{ // callseq 441, 0
	.param .b64 param0;
	st.param.b64 	[param0], %rd156;
	.param .b64 param1;
	st.param.b64 	[param1], %rd104;
	.param .b32 retval0;
	call.uni (retval0), 
	vprintf, 
	(
	param0, 
	param1
	);
	ld.param.b32 	%r3197, [retval0];
	} // callseq 441
	st.local.u32 	[%rd164], %r3144;
	{ // callseq 442, 0
	.param .b64 param0;
	st.param.b64 	[param0], %rd156;
	.param .b64 param1;
	st.param.b64 	[param1], %rd104;
	.param .b32 retval0;
	call.uni (retval0), 
	vprintf, 
	(
	param0, 
	param1
	);
	ld.param.b32 	%r3199, [retval0];
	} // callseq 442
	st.local.u32 	[%rd164], %r3144;
	{ // callseq 443, 0
	.param .b64 param0;
	st.param.b64 	[param0], %rd156;
	.param .b64 param1;
	st.param.b64 	[param1], %rd104;
	.param .b32 retval0;
	call.uni (retval0), 
	vprintf, 
	(
	param0, 
	param1
	);
	ld.param.b32 	%r3201, [retval0];
	} // callseq 443
	st.local.u32 	[%rd164], %r3144;
	{ // callseq 444, 0
	.param .b64 param0;
	st.param.b64 	[param0], %rd156;
	.param .b64 param1;
	st.param.b64 	[param1], %rd104;
	.param .b32 retval0;
	call.uni (retval0), 
	vprintf, 
	(
	param0, 
	param1
	);
	ld.param.b32 	%r3203, [retval0];
	} // callseq 444
	st.local.u32 	[%rd164], %r3144;
	{ // callseq 445, 0
	.param .b64 param0;
	st.param.b64 	[param0], %rd156;
	.param .b64 param1;
	st.param.b64 	[param1], %rd104;
	.param .b32 retval0;
	call.uni (retval0), 
	vprintf, 
	(
	param0, 
	param1
	);
	ld.param.b32 	%r3205, [retval0];
	} // callseq 445
	st.local.u32 	[%rd164], %r3144;
	{ // callseq 446, 0
	.param .b64 param0;
	st.param.b64 	[param0], %rd156;
	.param .b64 param1;
	st.param.b64 	[param1], %rd104;
	.param .b32 retval0;
	call.uni (retval0), 
	vprintf, 
	(
	param0, 
	param1
	);
	ld.param.b32 	%r3207, [retval0];
	} // callseq 446
	st.local.u32 	[%rd164], %r3144;
	{ // callseq 447, 0
	.param .b64 param0;
	st.param.b64 	[param0], %rd156;
	.param .b64 param1;
	st.param.b64 	[param1], %rd104;
	.param .b32 retval0;
	call.uni (retval0), 
	vprintf, 
	(
	param0, 
	param1
	);
	ld.param.b32 	%r3209, [retval0];
	} // callseq 447
	st.local.u32 	[%rd164], %r3144;
	{ // callseq 448, 0
	.param .b64 param0;
	st.param.b64 	[param0], %rd156;
	.param .b64 param1;
	st.param.b64 	[param1], %rd104;
	.param .b32 retval0;
	call.uni (retval0), 
	vprintf, 
	(
	param0, 
	param1
	);
	ld.param.b32 	%r3211, [retval0];
	} // callseq 448
	st.local.u32 	[%rd164], %r3144;
	{ // callseq 449, 0
	.param .b64 param0;
	st.param.b64 	[param0], %rd156;
	.param .b64 param1;
	st.param.b64 	[param1], %rd104;
	.param .b32 retval0;
	call.uni (retval0), 
	vprintf, 
	(
	param0, 
	param1
	);
	ld.param.b32 	%r3213, [retval0];
	} // callseq 449
	st.local.u32 	[%rd164], %r3144;
	{ // callseq 450, 0
	.param .b64 param0;
	st.param.b64 	[param0], %rd156;
	.param .b64 param1;
	st.param.b64 	[param1], %rd104;
	.param .b32 retval0;
	call.uni (retval0), 
	vprintf, 
	(
	param0, 
	param1
	);
	ld.param.b32 	%r3215, [retval0];
	} // callseq 450
	st.local.u32 	[%rd164], %r3144;
	{ // callseq 451, 0
	.param .b64 param0;
	st.param.b64 	[param0], %rd156;
	.param .b64 param1;
	st.param.b64 	[param1], %rd104;
	.param .b32 retval0;
	call.uni (retval0), 
	vprintf, 
	(
	param0, 
	param1
	);
	ld.param.b32 	%r3217, [retval0];
	} // callseq 451
	st.local.u32 	[%rd164], %r3144;
	{ // callseq 452, 0
	.param .b64 param0;
	st.param.b64 	[param0], %rd156;
	.param .b64 param1;
	st.param.b64 	[param1], %rd104;
	.param .b32 retval0;
	call.uni (retval0), 
	vprintf, 
	(
	param0, 
	param1
	);
	ld.param.b32 	%r3219, [retval0];
	} // callseq 452
	st.local.u32 	[%rd164], %r3144;
	{ // callseq 453, 0
	.param .b64 param0;
	st.param.b64 	[param0], %rd156;
	.param .b64 param1;
	st.param.b64 	[param1], %rd104;
	.param .b32 retval0;
	call.uni (retval0), 
	vprintf, 
	(
	param0, 
	param1
	);
	ld.param.b32 	%r3221, [retval0];
	} // callseq 453
	st.local.u32 	[%rd164], %r3144;
	{ // callseq 454, 0
	.param .b64 param0;
	st.param.b64 	[param0], %rd156;
	.param .b64 param1;
	st.param.b64 	[param1], %rd104;
	.param .b32 retval0;
	call.uni (retval0), 
	vprintf, 
	(
	param0, 
	param1
	);
	ld.param.b32 	%r3223, [retval0];
	} // callseq 454
	st.local.u32 	[%rd164], %r3144;
	{ // callseq 455, 0
	.param .b64 param0;
	st.param.b64 	[param0], %rd156;
	.param .b64 param1;
	st.param.b64 	[param1], %rd104;
	.param .b32 retval0;
	call.uni (retval0), 
	vprintf, 
	(
	param0, 
	param1
	);
	ld.param.b32 	%r3225, [retval0];
	} // callseq 455
	st.local.u32 	[%rd164], %r3144;
	{ // callseq 456, 0
	.param .b64 param0;
	st.param.b64 	[param0], %rd156;
	.param .b64 param1;
	st.param.b64 	[param1], %rd104;
	.param .b32 retval0;
	call.uni (retval0), 
	vprintf, 
	(
	param0, 
	param1
	);
	ld.param.b32 	%r3227, [retval0];
	} // callseq 456
	st.local.u32 	[%rd164], %r3144;
	{ // callseq 457, 0
	.param .b64 param0;
	st.param.b64 	[param0], %rd156;
	.param .b64 param1;
	st.param.b64 	[param1], %rd104;
	.param .b32 retval0;
	call.uni (retval0), 
	vprintf, 
	(
	param0, 
	param1
	);
	ld.param.b32 	%r3229, [retval0];
	} // callseq 457
	st.local.u32 	[%rd164], %r3144;
	{ // callseq 458, 0
	.param .b64 param0;
	st.param.b64 	[param0], %rd156;
	.param .b64 param1;
	st.param.b64 	[param1], %rd104;
	.param .b32 retval0;
	call.uni (retval0), 
	vprintf, 
	(
	param0, 
	param1
	);
	ld.param.b32 	%r3231, [retval0];
	} // callseq 458
	st.local.u32 	[%rd164], %r3144;
	{ // callseq 459, 0
	.param .b64 param0;
	st.param.b64 	[param0], %rd156;
	.param .b64 param1;
	st.param.b64 	[param1], %rd104;
	.param .b32 retval0;
	call.uni (retval0), 
	vprintf, 
	(
	param0, 
	param1
	);
	ld.param.b32 	%r3233, [retval0];
	} // callseq 459
	st.local.u32 	[%rd164], %r3144;
	{ // callseq 460, 0
	.param .b64 param0;
	st.param.b64 	[param0], %rd156;
	.param .b64 param1;
	st.param.b64 	[param1], %rd104;
	.param .b32 retval0;
	call.uni (retval0), 
	vprintf, 
	(
	param0, 
	param1
	);
	ld.param.b32 	%r3235, [retval0];
	} // callseq 460
	st.local.u32 	[%rd164], %r3144;
	{ // callseq 461, 0
	.param .b64 param0;
	st.param.b64 	[param0], %rd156;
	.param .b64 param1;
	st.param.b64 	[param1], %rd104;
	.param .b32 retval0;
	call.uni (retval0), 
	vprintf, 
	(
	param0, 
	param1
	);
	ld.param.b32 	%r3237, [retval0];
	} // callseq 461
	st.local.u32 	[%rd164], %r3144;
	{ // callseq 462, 0
	.param .b64 param0;
	st.param.b64 	[param0], %rd156;
	.param .b64 param1;
	st.param.b64 	[param1], %rd104;
	.param .b32 retval0;
	call.uni (retval0), 
	vprintf, 
	(
	param0, 
	param1
	);
	ld.param.b32 	%r3239, [retval0];
	} // callseq 462
	st.local.u32 	[%rd164], %r3144;
	{ // callseq 463, 0
	.param .b64 param0;
	st.param.b64 	[param0], %rd156;
	.param .b64 param1;
	st.param.b64 	[param1], %rd104;
	.param .b32 retval0;
	call.uni (retval0), 
	vprintf, 
	(
	param0, 
	param1
	);
	ld.param.b32 	%r3241, [retval0];
	} // callseq 463
	st.local.u32 	[%rd164], %r3144;
	{ // callseq 464, 0
	.param .b64 param0;
	st.param.b64 	[param0], %rd156;
	.param .b64 param1;
	st.param.b64 	[param1], %rd104;
	.param .b32 retval0;
	call.uni (retval0), 
	vprintf, 
	(
	param0, 
	param1
	);
	ld.param.b32 	%r3243, [retval0];
	} // callseq 464
	st.local.u32 	[%rd164], %r3144;
	{ // callseq 465, 0
	.param .b64 param0;
	st.param.b64 	[param0], %rd156;
	.param .b64 param1;
	st.param.b64 	[param1], %rd104;
	.param .b32 retval0;
	call.uni (retval0), 
	vprintf, 
	(
	param0, 
	param1
	);
	ld.param.b32 	%r3245, [retval0];
	} // callseq 465
	st.local.u32 	[%rd164], %r3144;
	{ // callseq 466, 0
	.param .b64 param0;
	st.param.b64 	[param0], %rd156;
	.param .b64 param1;
	st.param.b64 	[param1], %rd104;
	.param .b32 retval0;
	call.uni (retval0), 
	vprintf, 
	(
	param0, 
	param1
	);
	ld.param.b32 	%r3247, [retval0];
	} // callseq 466
	st.local.u32 	[%rd164], %r3144;
	{ // callseq 467, 0
	.param .b64 param0;
	st.param.b64 	[param0], %rd156;
	.param .b64 param1;
	st.param.b64 	[param1], %rd104;
	.param .b32 retval0;
	call.uni (retval0), 
	vprintf, 
	(
	param0, 
	param1
	);
	ld.param.b32 	%r3249, [retval0];
	} // callseq 467
	st.local.u32 	[%rd164], %r3144;
	{ // callseq 468, 0
	.param .b64 param0;
	st.param.b64 	[param0], %rd156;
	.param .b64 param1;
	st.param.b64 	[param1], %rd104;
	.param .b32 retval0;
	call.uni (retval0), 
	vprintf, 
	(
	param0, 
	param1
	);
	ld.param.b32 	%r3251, [retval0];
	} // callseq 468
	st.local.u32 	[%rd164], %r3144;
	{ // callseq 469, 0
	.param .b64 param0;
	st.param.b64 	[param0], %rd156;
	.param .b64 param1;
	st.param.b64 	[param1], %rd104;
	.param .b32 retval0;
	call.uni (retval0), 
	vprintf, 
	(
	param0, 
	param1
	);
	ld.param.b32 	%r3253, [retval0];
	} // callseq 469
	st.local.u32 	[%rd164], %r3144;
	{ // callseq 470, 0
	.param .b64 param0;
	st.param.b64 	[param0], %rd156;
	.param .b64 param1;
	st.param.b64 	[param1], %rd104;
	.param .b32 retval0;
	call.uni (retval0), 
	vprintf, 
	(
	param0, 
	param1
	);
	ld.param.b32 	%r3255, [retval0];
	} // callseq 470
	st.local.u32 	[%rd164], %r3144;
	{ // callseq 471, 0
	.param .b64 param0;
	st.param.b64 	[param0], %rd156;
	.param .b64 param1;
	st.param.b64 	[param1], %rd104;
	.param .b32 retval0;
	call.uni (retval0), 
	vprintf, 
	(
	param0, 
	param1
	);
	ld.param.b32 	%r3257, [retval0];
	} // callseq 471
	st.local.u32 	[%rd164], %r3144;
	{ // callseq 472, 0
	.param .b64 param0;
	st.param.b64 	[param0], %rd156;
	.param .b64 param1;
	st.param.b64 	[param1], %rd104;
	.param .b32 retval0;
	call.uni (retval0), 
	vprintf, 
	(
	param0, 
	param1
	);
	ld.param.b32 	%r3259, [retval0];
	} // callseq 472
	st.local.u32 	[%rd164], %r3144;
	{ // callseq 473, 0
	.param .b64 param0;
	st.param.b64 	[param0], %rd156;
	.param .b64 param1;
	st.param.b64 	[param1], %rd104;
	.param .b32 retval0;
	call.uni (retval0), 
	vprintf, 
	(
	param0, 
	param1
	);
	ld.param.b32 	%r3261, [retval0];
	} // callseq 473
	st.local.u32 	[%rd164], %r3144;
	{ // callseq 474, 0
	.param .b64 param0;
	st.param.b64 	[param0], %rd156;
	.param .b64 param1;
	st.param.b64 	[param1], %rd104;
	.param .b32 retval0;
	call.uni (retval0), 
	vprintf, 
	(
	param0, 
	param1
	);
	ld.param.b32 	%r3263, [retval0];
	} // callseq 474
	st.local.u32 	[%rd164], %r3144;
	{ // callseq 475, 0
	.param .b64 param0;
	st.param.b64 	[param0], %rd156;
	.param .b64 param1;
	st.param.b64 	[param1], %rd104;
	.param .b32 retval0;
	call.uni (retval0), 
	vprintf, 
	(
	param0, 
	param1
	);
	ld.param.b32 	%r3265, [retval0];
	} // callseq 475
	st.local.u32 	[%rd164], %r3144;
	{ // callseq 476, 0
	.param .b64 param0;
	st.param.b64 	[param0], %rd156;
	.param .b64 param1;
	st.param.b64 	[param1], %rd104;
	.param .b32 retval0;
	call.uni (retval0), 
	vprintf, 
	(
	param0, 
	param1
	);
	ld.param.b32 	%r3267, [retval0];
	} // callseq 476
	st.local.u32 	[%rd164], %r3144;
	{ // callseq 477, 0
	.param .b64 param0;
	st.param.b64 	[param0], %rd156;
	.param .b64 param1;
	st.param.b64 	[param1], %rd104;
	.param .b32 retval0;
	call.uni (retval0), 
	vprintf, 
	(
	param0, 
	param1
	);
	ld.param.b32 	%r3269, [retval0];
	} // callseq 477
	st.local.u32 	[%rd164], %r3144;
	{ // callseq 478, 0
	.param .b64 param0;
	st.param.b64 	[param0], %rd156;
	.param .b64 param1;
	st.param.b64 	[param1], %rd104;
	.param .b32 retval0;
	call.uni (retval0), 
	vprintf, 
	(
	param0, 
	param1
	);
	ld.param.b32 	%r3271, [retval0];
	} // callseq 478
	{ // callseq 479, 0
	.param .b64 param0;
	st.param.b64 	[param0], %rd158;
	.param .b64 param1;
	st.param.b64 	[param1], 0;
	.param .b32 retval0;
	call.uni (retval0), 
	vprintf, 
	(
	param0, 
	param1
	);
	ld.param.b32 	%r3273, [retval0];
	} // callseq 479
	{ // callseq 480, 0
	.param .b64 param0;
	st.param.b64 	[param0], %rd160;
	.param .b64 param1;
	st.param.b64 	[param1], 0;
	.param .b32 retval0;
	call.uni (retval0), 
	vprintf, 
	(
	param0, 
	param1
	);
	ld.param.b32 	%r3275, [retval0];
	} // callseq 480
	mov.b64 	%rd179, 0;
$L__BB0_238:
	setp.lt.f64 	%p131, %fd13, 0d0000000000000000;
	neg.s32 	%r3277, %r3885;
	selp.b32 	%r3885, %r3277, %r3885, %p131;
	add.s32 	%r3884, %r3884, 1;
	mov.u32 	%r3597, %r1126;
	mov.u32 	%r3596, %r1127;
	mov.u32 	%r3595, %r1128;
	mov.u32 	%r3594, %r1129;
$L__BB0_239:
	add.s32 	%r3874, %r3874, 1;
	setp.ne.s32 	%p132, %r3874, %r1907;
	@%p132 bra 	$L__BB0_232;
$L__BB0_240:
	setp.ne.s64 	%p133, %rd179, 0;
	@%p133 bra 	$L__BB0_242;
	add.u64 	%rd165, %SP, 64;
	add.u64 	%rd166, %SPL, 64;
	st.local.u32 	[%rd166], %r3884;
	mov.u64 	%rd167, $str$16;
	cvta.global.u64 	%rd168, %rd167;
	{ // callseq 481, 0
	.param .b64 param0;
	st.param.b64 	[param0], %rd168;
	.param .b64 param1;
	st.param.b64 	[param1], %rd165;
	.param .b32 retval0;
	call.uni (retval0), 
	vprintf, 
	(
	param0, 
	param1
	);
	ld.param.b32 	%r3279, [retval0];
	} // callseq 481
	ld.global.u64 	%rd169, [d_chunk_tally];
	shl.b32 	%r3281, %r3884, 1;
	mul.wide.s32 	%rd170, %r3281, 4;
	add.s64 	%rd171, %rd169, %rd170;
	atom.add.u32 	%r3282, [%rd171], 1;
	ld.global.u64 	%rd172, [d_chunk_tally];
	add.s64 	%rd173, %rd172, %rd170;
	atom.add.u32 	%r3283, [%rd173+4], %r3885;
$L__BB0_242:
	ret;

}


// ===== COMPILED SASS (sm_100) =====

	.target	sm_100

	.elftype	@"ET_EXEC"


//--------------------- .note.nv.tkinfo           --------------------------
	.section	.note.nv.tkinfo,"",@"SHT_NOTE"
	.sectionflags	@"SHF_NOTE_NV_TKINFO"
	.tkinfo
        /*0018*/ 	.word	0x00000002
        /*0030*/ 	.string	""
        /*0030*/ 	.string	"ptxas"
        /*0030*/ 	.string	"Cuda compilation tools, release 13.0, V13.0.88"
        /*0030*/ 	.string	"Build cuda_13.0.r13.0/compiler.36424714_0"
        /*0030*/ 	.string	"-arch sm_100 -m 64 "



//--------------------- .note.nv.cuinfo           --------------------------
	.section	.note.nv.cuinfo,"",@"SHT_NOTE"
	.sectionflags	@"SHF_NOTE_NV_CUINFO"
        /*0018*/ 	.short	0x0002
        /*001a*/ 	.short	0x0064
        /*001c*/ 	.short	0x0082
	.zero		2


//--------------------- .nv.info                  --------------------------
	.section	.nv.info,"",@"SHT_CUDA_INFO"
	.align	4


	//----- nvinfo : EIATTR_REGCOUNT
	.align		4
        /*0000*/ 	.byte	0x04, 0x2f
        /*0002*/ 	.short	(.L_31 - .L_30)
	.align		4
.L_30:
        /*0004*/ 	.word	index@(_Z6samplei)
        /*0008*/ 	.word	0x0000005f


	//----- nvinfo : EIATTR_FRAME_SIZE
	.align		4
.L_31:
        /*000c*/ 	.byte	0x04, 0x11
        /*000e*/ 	.short	(.L_33 - .L_32)
	.align		4
.L_32:
        /*0010*/ 	.word	index@(_Z6samplei)
        /*0014*/ 	.word	0x00000050


	//----- nvinfo : EIATTR_MIN_STACK_SIZE
	.align		4
.L_33:
        /*0018*/ 	.byte	0x04, 0x12
        /*001a*/ 	.short	(.L_35 - .L_34)
	.align		4
.L_34:
        /*001c*/ 	.word	index@(_Z6samplei)
        /*0020*/ 	.word	0x00000050
.L_35:


//--------------------- .nv.compat                --------------------------
	.section	.nv.compat,"",@"SHT_CUDA_COMPAT_INFO"
	.align	4
        /*0000*/ 	.byte	0x02, 0x09, 0x00, 0x00, 0x02, 0x02, 0x01, 0x00, 0x02, 0x05, 0x05, 0x00, 0x03, 0x07, 0x01, 0x01
        /*0010*/ 	.byte	0x02, 0x03, 0x00, 0x00, 0x02, 0x06, 0x01, 0x00, 0x04, 0x0b, 0x08, 0x00, 0x01, 0x00, 0x00, 0x00
        /*0020*/ 	.byte	0x00, 0x00, 0x00, 0x00


//--------------------- .nv.info._Z6samplei       --------------------------
	.section	.nv.info._Z6samplei,"",@"SHT_CUDA_INFO"
	.sectionflags	@""
	.align	4


	//----- nvinfo : EIATTR_CUDA_API_VERSION
	.align		4
        /*0000*/ 	.byte	0x04, 0x37
        /*0002*/ 	.short	(.L_37 - .L_36)
.L_36:
        /*0004*/ 	.word	0x00000082


	//----- nvinfo : EIATTR_KPARAM_INFO
	.align		4
.L_37:
        /*0008*/ 	.byte	0x04, 0x17
        /*000a*/ 	.short	(.L_39 - .L_38)
.L_38:
        /*000c*/ 	.word	0x00000000
        /*0010*/ 	.short	0x0000
        /*0012*/ 	.short	0x0000
        /*0014*/ 	.byte	0x00, 0xf0, 0x11, 0x00


	//----- nvinfo : EIATTR_SPARSE_MMA_MASK
	.align		4
.L_39:
        /*0018*/ 	.byte	0x03, 0x50
        /*001a*/ 	.short	0x0000


	//----- nvinfo : EIATTR_MAXREG_COUNT
	.align		4
        /*001c*/ 	.byte	0x03, 0x1b
        /*001e*/ 	.short	0x00ff


	//----- nvinfo : EIATTR_EXTERNS
	.align		4
        /*0020*/ 	.byte	0x04, 0x0f
        /*0022*/ 	.short	(.L_41 - .L_40)


	//   ....[0]....
	.align		4
.L_40:
        /*0024*/ 	.word	index@(vprintf)


	//----- nvinfo : EIATTR_MERCURY_ISA_VERSION
	.align		4
.L_41:
        /*0028*/ 	.byte	0x03, 0x5f
        /*002a*/ 	.short	0x0101


	//----- nvinfo : EIATTR_VRC_CTA_INIT_COUNT
	.align		4
        /*002c*/ 	.byte	0x02, 0x4a
	.zero		1
	.zero		1


	//----- nvinfo : EIATTR_SYSCALL_OFFSETS
	.align		4
        /*0030*/ 	.byte	0x04, 0x46
        /*0032*/ 	.short	(.L_43 - .L_42)


	//   ....[0]....
.L_42:
        /*0034*/ 	.word	0x00004d00


	//   ....[1]....
        /*0038*/ 	.word	0x00004dc0


	//   ....[2]....
        /*003c*/ 	.word	0x00004e60


	//   ....[3]....
        /*0040*/ 	.word	0x00004f10


	//   ....[4]....
        /*0044*/ 	.word	0x00004fe0


	//   ....[5]....
        /*0048*/ 	.word	0x000050a0


	//   ....[6]....
        /*004c*/ 	.word	0x00005280


	//   ....[7]....
        /*0050*/ 	.word	0x000052f0


	//   ....[8]....
        /*0054*/ 	.word	0x000053a0


	//   ....[9]....
        /*0058*/ 	.word	0x00005440


	//   ....[10]....
        /*005c*/ 	.word	0x000054f0


	//   ....[11]....
        /*0060*/ 	.word	0x000055a0


	//   ....[12]....
        /*0064*/ 	.word	0x00005650


	//   ....[13]....
        /*0068*/ 	.word	0x00005700


	//   ....[14]....
        /*006c*/ 	.word	0x000057b0


	//   ....[15]....
        /*0070*/ 	.word	0x00005860


	//   ....[16]....
        /*0074*/ 	.word	0x00005910


	//   ....[17]....
        /*0078*/ 	.word	0x000059c0


	//   ....[18]....
        /*007c*/ 	.word	0x00005a70


	//   ....[19]....
        /*0080*/ 	.word	0x00005b20


	//   ....[20]....
        /*0084*/ 	.word	0x00005bd0


	//   ....[21]....
        /*0088*/ 	.word	0x00005c80


	//   ....[22]....
        /*008c*/ 	.word	0x00005d30


	//   ....[23]....
        /*0090*/ 	.word	0x00005de0


	//   ....[24]....
        /*0094*/ 	.word	0x00005e90


	//   ....[25]....
        /*0098*/ 	.word	0x00005f40


	//   ....[26]....
        /*009c*/ 	.word	0x00005ff0


	//   ....[27]....
        /*00a0*/ 	.word	0x000060a0


	//   ....[28]....
        /*00a4*/ 	.word	0x00006150


	//   ....[29]....
        /*00a8*/ 	.word	0x00006200


	//   ....[30]....
        /*00ac*/ 	.word	0x000062b0


	//   ....[31]....
        /*00b0*/ 	.word	0x00006360


	//   ....[32]....
        /*00b4*/ 	.word	0x00006400


	//   ....[33]....
        /*00b8*/ 	.word	0x000064b0


	//   ....[34]....
        /*00bc*/ 	.word	0x00006560


	//   ....[35]....
        /*00c0*/ 	.word	0x00006610


	//   ....[36]....
        /*00c4*/ 	.word	0x000066c0


	//   ....[37]....
        /*00c8*/ 	.word	0x00006770


	//   ....[38]....
        /*00cc*/ 	.word	0x00006820


	//   ....[39]....
        /*00d0*/ 	.word	0x000068d0


	//   ....[40]....
        /*00d4*/ 	.word	0x00006970


	//   ....[41]....
        /*00d8*/ 	.word	0x00006a10


	//   ....[42]....
        /*00dc*/ 	.word	0x00006ac0


	//   ....[43]....
        /*00e0*/ 	.word	0x00006b70


	//   ....[44]....
        /*00e4*/ 	.word	0x00006c20


	//   ....[45]....
        /*00e8*/ 	.word	0x00006cd0


	//   ....[46]....
        /*00ec*/ 	.word	0x00006d80


	//   ....[47]....
        /*00f0*/ 	.word	0x00006e40


	//   ....[48]....
        /*00f4*/ 	.word	0x00006ee0


	//   ....[49]....
        /*00f8*/ 	.word	0x00006f90


	//   ....[50]....
        /*00fc*/ 	.word	0x00007040


	//   ....[51]....
        /*0100*/ 	.word	0x000070f0


	//   ....[52]....
        /*0104*/ 	.word	0x000071a0


	//   ....[53]....
        /*0108*/ 	.word	0x00007250


	//   ....[54]....
        /*010c*/ 	.word	0x00007300


	//   ....[55]....
        /*0110*/ 	.word	0x000073c0


	//   ....[56]....
        /*0114*/ 	.word	0x00007460


	//   ....[57]....
        /*0118*/ 	.word	0x00007510


	//   ....[58]....
        /*011c*/ 	.word	0x000075c0


	//   ....[59]....
        /*0120*/ 	.word	0x00007670


	//   ....[60]....
        /*0124*/ 	.word	0x00007720


	//   ....[61]....
        /*0128*/ 	.word	0x000077d0


	//   ....[62]....
        /*012c*/ 	.word	0x00007880


	//   ....[63]....
        /*0130*/ 	.word	0x00007940


	//   ....[64]....
        /*0134*/ 	.word	0x000079e0


	//   ....[65]....
        /*0138*/ 	.word	0x00007a90


	//   ....[66]....
        /*013c*/ 	.word	0x00007b40


	//   ....[67]....
        /*0140*/ 	.word	0x00007bf0


	//   ....[68]....
        /*0144*/ 	.word	0x00007ca0


	//   ....[69]....
        /*0148*/ 	.word	0x00007d50


	//   ....[70]....
        /*014c*/ 	.word	0x00007e10


	//   ....[71]....
        /*0150*/ 	.word	0x00007ec0


	//   ....[72]....
        /*0154*/ 	.word	0x00007f60


	//   ....[73]....
        /*0158*/ 	.word	0x00007fd0


	//   ....[74]....
        /*015c*/ 	.word	0x00008040


	//   ....[75]....
        /*0160*/ 	.word	0x000080b0


	//   ....[76]....
        /*0164*/ 	.word	0x00008140


	//   ....[77]....
        /*0168*/ 	.word	0x000081d0


	//   ....[78]....
        /*016c*/ 	.word	0x00008260


	//   ....[79]....
        /*0170*/ 	.word	0x000082f0


	//   ....[80]....
        /*0174*/ 	.word	0x00008380


	//   ....[81]....
        /*0178*/ 	.word	0x00008410


	//   ....[82]....
        /*017c*/ 	.word	0x000084a0


	//   ....[83]....
        /*0180*/ 	.word	0x00008530


	//   ....[84]....
        /*0184*/ 	.word	0x000085c0


	//   ....[85]....
        /*0188*/ 	.word	0x00008650


	//   ....[86]....
        /*018c*/ 	.word	0x000086e0


	//   ....[87]....
        /*0190*/ 	.word	0x00008770


	//   ....[88]....
        /*0194*/ 	.word	0x00008800


	//   ....[89]....
        /*0198*/ 	.word	0x00008890


	//   ....[90]....
        /*019c*/ 	.word	0x00008920


	//   ....[91]....
        /*01a0*/ 	.word	0x000089b0


	//   ....[92]....
        /*01a4*/ 	.word	0x00008a40


	//   ....[93]....
        /*01a8*/ 	.word	0x00008ad0


	//   ....[94]....
        /*01ac*/ 	.word	0x00008b60


	//   ....[95]....
        /*01b0*/ 	.word	0x00008bf0


	//   ....[96]....
        /*01b4*/ 	.word	0x00008c80


	//   ....[97]....
        /*01b8*/ 	.word	0x00008d10


	//   ....[98]....
        /*01bc*/ 	.word	0x00008da0


	//   ....[99]....
        /*01c0*/ 	.word	0x00008e30


	//   ....[100]....
        /*01c4*/ 	.word	0x00008ec0


	//   ....[101]....
        /*01c8*/ 	.word	0x00008f50


	//   ....[102]....
        /*01cc*/ 	.word	0x00008fe0


	//   ....[103]....
        /*01d0*/ 	.word	0x00009070


	//   ....[104]....
        /*01d4*/ 	.word	0x00009100


	//   ....[105]....
        /*01d8*/ 	.word	0x00009190


	//   ....[106]....
        /*01dc*/ 	.word	0x00009220


	//   ....[107]....
        /*01e0*/ 	.word	0x000092c0


	//   ....[108]....
        /*01e4*/ 	.word	0x00009360


	//   ....[109]....
        /*01e8*/ 	.word	0x000093f0


	//   ....[110]....
        /*01ec*/ 	.word	0x00009480


	//   ....[111]....
        /*01f0*/ 	.word	0x00009510


	//   ....[112]....
        /*01f4*/ 	.word	0x000095a0


	//   ....[113]....
        /*01f8*/ 	.word	0x00009630


	//   ....[114]....
        /*01fc*/ 	.word	0x000096c0


	//   ....[115]....
        /*0200*/ 	.word	0x00009750


	//   ....[116]....
        /*0204*/ 	.word	0x000097e0


	//   ....[117]....
        /*0208*/ 	.word	0x00009870


	//   ....[118]....
        /*020c*/ 	.word	0x00009900


	//   ....[119]....
        /*0210*/ 	.word	0x00009990


	//   ....[120]....
        /*0214*/ 	.word	0x00009a20


	//   ....[121]....
        /*0218*/ 	.word	0x00009ab0


	//   ....[122]....
        /*021c*/ 	.word	0x00009b40


	//   ....[123]....
        /*0220*/ 	.word	0x00009bd0


	//   ....[124]....
        /*0224*/ 	.word	0x00009c60


	//   ....[125]....
        /*0228*/ 	.word	0x00009cf0


	//   ....[126]....
        /*022c*/ 	.word	0x00009d80


	//   ....[127]....
        /*0230*/ 	.word	0x00009e10


	//   ....[128]....
        /*0234*/ 	.word	0x00009ea0


	//   ....[129]....
        /*0238*/ 	.word	0x00009f30


	//   ....[130]....
        /*023c*/ 	.word	0x00009fc0


	//   ....[131]....
        /*0240*/ 	.word	0x0000a050


	//   ....[132]....
        /*0244*/ 	.word	0x0000a0e0


	//   ....[133]....
        /*0248*/ 	.word	0x0000a170


	//   ....[134]....
        /*024c*/ 	.word	0x0000a200


	//   ....[135]....
        /*0250*/ 	.word	0x0000a290


	//   ....[136]....
        /*0254*/ 	.word	0x0000a320


	//   ....[137]....
        /*0258*/ 	.word	0x0000a3b0


	//   ....[138]....
        /*025c*/ 	.word	0x0000a440


	//   ....[139]....
        /*0260*/ 	.word	0x0000a4e0


	//   ....[140]....
        /*0264*/ 	.word	0x0000a550


	//   ....[141]....
        /*0268*/ 	.word	0x0000a5c0


	//   ....[142]....
        /*026c*/ 	.word	0x0000a630


	//   ....[143]....
        /*0270*/ 	.word	0x0000a870


	//   ....[144]....
        /*0274*/ 	.word	0x0000a910


	//   ....[145]....
        /*0278*/ 	.word	0x0000a9c0


	//   ....[146]....
        /*027c*/ 	.word	0x0000aa70


	//   ....[147]....
        /*0280*/ 	.word	0x0000ab20


	//   ....[148]....
        /*0284*/ 	.word	0x0000abd0


	//   ....[149]....
        /*0288*/ 	.word	0x0000ac80


	//   ....[150]....
        /*028c*/ 	.word	0x0000ad30


	//   ....[151]....
        /*0290*/ 	.word	0x0000add0


	//   ....[152]....
        /*0294*/ 	.word	0x0000ae80


	//   ....[153]....
        /*0298*/ 	.word	0x0000af30


	//   ....[154]....
        /*029c*/ 	.word	0x0000afe0


	//   ....[155]....
        /*02a0*/ 	.word	0x0000b090


	//   ....[156]....
        /*02a4*/ 	.word	0x0000b140


	//   ....[157]....
        /*02a8*/ 	.word	0x0000b1f0


	//   ....[158]....
        /*02ac*/ 	.word	0x0000b2a0


	//   ....[159]....
        /*02b0*/ 	.word	0x0000b340


	//   ....[160]....
        /*02b4*/ 	.word	0x0000b3f0


	//   ....[161]....
        /*02b8*/ 	.word	0x0000b4a0


	//   ....[162]....
        /*02bc*/ 	.word	0x0000b550


	//   ....[163]....
        /*02c0*/ 	.word	0x0000b600


	//   ....[164]....
        /*02c4*/ 	.word	0x0000b6b0


	//   ....[165]....
        /*02c8*/ 	.word	0x0000b760


	//   ....[166]....
        /*02cc*/ 	.word	0x0000b810


	//   ....[167]....
        /*02d0*/ 	.word	0x0000b8b0


	//   ....[168]....
        /*02d4*/ 	.word	0x0000b960


	//   ....[169]....
        /*02d8*/ 	.word	0x0000ba10


	//   ....[170]....
        /*02dc*/ 	.word	0x0000bac0


	//   ....[171]....
        /*02e0*/ 	.word	0x0000bb70


	//   ....[172]....
        /*02e4*/ 	.word	0x0000bc20


	//   ....[173]....
        /*02e8*/ 	.word	0x0000bcd0


	//   ....[174]....
        /*02ec*/ 	.word	0x0000bd80


	//   ....[175]....
        /*02f0*/ 	.word	0x0000be20


	//   ....[176]....
        /*02f4*/ 	.word	0x0000bec0


	//   ....[177]....
        /*02f8*/ 	.word	0x0000bf70


	//   ....[178]....
        /*02fc*/ 	.word	0x0000c020


	//   ....[179]....
        /*0300*/ 	.word	0x0000c0d0


	//   ....[180]....
        /*0304*/ 	.word	0x0000c180


	//   ....[181]....
        /*0308*/ 	.word	0x0000c230


	//   ....[182]....
        /*030c*/ 	.word	0x0000c2e0


	//   ....[183]....
        /*0310*/ 	.word	0x0000c380


	//   ....[184]....
        /*0314*/ 	.word	0x0000c430


	//   ....[185]....
        /*0318*/ 	.word	0x0000c4e0


	//   ....[186]....
        /*031c*/ 	.word	0x0000c590


	//   ....[187]....
        /*0320*/ 	.word	0x0000c640


	//   ....[188]....
        /*0324*/ 	.word	0x0000c6f0


	//   ....[189]....
        /*0328*/ 	.word	0x0000c7a0


	//   ....[190]....
        /*032c*/ 	.word	0x0000c850


	//   ....[191]....
        /*0330*/ 	.word	0x0000c8f0


	//   ....[192]....
        /*0334*/ 	.word	0x0000c9a0


	//   ....[193]....
        /*0338*/ 	.word	0x0000ca50


	//   ....[194]....
        /*033c*/ 	.word	0x0000cb00


	//   ....[195]....
        /*0340*/ 	.word	0x0000cbb0


	//   ....[196]....
        /*0344*/ 	.word	0x0000cc60


	//   ....[197]....
        /*0348*/ 	.word	0x0000cd10


	//   ....[198]....
        /*034c*/ 	.word	0x0000cdc0


	//   ....[199]....
        /*0350*/ 	.word	0x0000ce60


	//   ....[200]....
        /*0354*/ 	.word	0x0000cf10


	//   ....[201]....
        /*0358*/ 	.word	0x0000cfc0


	//   ....[202]....
        /*035c*/ 	.word	0x0000d070


	//   ....[203]....
        /*0360*/ 	.word	0x0000d120


	//   ....[204]....
        /*0364*/ 	.word	0x0000d1d0


	//   ....[205]....
        /*0368*/ 	.word	0x0000d280


	//   ....[206]....
        /*036c*/ 	.word	0x0000d330


	//   ....[207]....
        /*0370*/ 	.word	0x0000d3d0


	//   ....[208]....
        /*0374*/ 	.word	0x0000d440


	//   ....[209]....
        /*0378*/ 	.word	0x0000d4b0


	//   ....[210]....
        /*037c*/ 	.word	0x0000d580


	//   ....[211]....
        /*0380*/ 	.word	0x0000d630


	//   ....[212]....
        /*0384*/ 	.word	0x0000d6c0


	//   ....[213]....
        /*0388*/ 	.word	0x0000d750


	//   ....[214]....
        /*038c*/ 	.word	0x0000d7e0


	//   ....[215]....
        /*0390*/ 	.word	0x0000d870


	//   ....[216]....
        /*0394*/ 	.word	0x0000d900


	//   ....[217]....
        /*0398*/ 	.word	0x0000d990


	//   ....[218]....
        /*039c*/ 	.word	0x0000da30


	//   ....[219]....
        /*03a0*/ 	.word	0x0000dac0


	//   ....[220]....
        /*03a4*/ 	.word	0x0000db50


	//   ....[221]....
        /*03a8*/ 	.word	0x0000dbe0


	//   ....[222]....
        /*03ac*/ 	.word	0x0000dc70


	//   ....[223]....
        /*03b0*/ 	.word	0x0000dd00


	//   ....[224]....
        /*03b4*/ 	.word	0x0000dd90


	//   ....[225]....
        /*03b8*/ 	.word	0x0000de20


	//   ....[226]....
        /*03bc*/ 	.word	0x0000ded0


	//   ....[227]....
        /*03c0*/ 	.word	0x0000df60


	//   ....[228]....
        /*03c4*/ 	.word	0x0000dff0


	//   ....[229]....
        /*03c8*/ 	.word	0x0000e080


	//   ....[230]....
        /*03cc*/ 	.word	0x0000e110


	//   ....[231]....
        /*03d0*/ 	.word	0x0000e1a0


	//   ....[232]....
        /*03d4*/ 	.word	0x0000e230


	//   ....[233]....
        /*03d8*/ 	.word	0x0000e2c0


	//   ....[234]....
        /*03dc*/ 	.word	0x0000e370


	//   ....[235]....
        /*03e0*/ 	.word	0x0000e400


	//   ....[236]....
        /*03e4*/ 	.word	0x0000e490


	//   ....[237]....
        /*03e8*/ 	.word	0x0000e540


	//   ....[238]....
        /*03ec*/ 	.word	0x0000e5d0


	//   ....[239]....
        /*03f0*/ 	.word	0x0000e660


	//   ....[240]....
        /*03f4*/ 	.word	0x0000e6f0


	//   ....[241]....
        /*03f8*/ 	.word	0x0000e780


	//   ....[242]....
        /*03fc*/ 	.word	0x0000e820


	//   ....[243]....
        /*0400*/ 	.word	0x0000e8c0


	//   ....[244]....
        /*0404*/ 	.word	0x0000e970


	//   ....[245]....
        /*0408*/ 	.word	0x0000ea20


	//   ....[246]....
        /*040c*/ 	.word	0x0000ead0


	//   ....[247]....
        /*0410*/ 	.word	0x0000eb80


	//   ....[248]....
        /*0414*/ 	.word	0x0000ec30


	//   ....[249]....
        /*0418*/ 	.word	0x0000ece0


	//   ....[250]....
        /*041c*/ 	.word	0x0000ed90


	//   ....[251]....
        /*0420*/ 	.word	0x0000ee40


	//   ....[252]....
        /*0424*/ 	.word	0x0000eef0


	//   ....[253]....
        /*0428*/ 	.word	0x0000efa0


	//   ....[254]....
        /*042c*/ 	.word	0x0000f050


	//   ....[255]....
        /*0430*/ 	.word	0x0000f100


	//   ....[0]....
        /*0434*/ 	.word	0x0000f1b0


	//   ....[1]....
        /*0438*/ 	.word	0x0000f260


	//   ....[2]....
        /*043c*/ 	.word	0x0000f310


	//   ....[3]....
        /*0440*/ 	.word	0x0000f3c0


	//   ....[4]....
        /*0444*/ 	.word	0x0000f470


	//   ....[5]....
        /*0448*/ 	.word	0x0000f520


	//   ....[6]....
        /*044c*/ 	.word	0x0000f5d0


	//   ....[7]....
        /*0450*/ 	.word	0x0000f680


	//   ....[8]....
        /*0454*/ 	.word	0x0000f730


	//   ....[9]....
        /*0458*/ 	.word	0x0000f7e0


	//   ....[10]....
        /*045c*/ 	.word	0x0000f890


	//   ....[11]....
        /*0460*/ 	.word	0x0000f940


	//   ....[12]....
        /*0464*/ 	.word	0x0000f9f0


	//   ....[13]....
        /*0468*/ 	.word	0x0000faa0


	//   ....[14]....
        /*046c*/ 	.word	0x0000fb50


	//   ....[15]....
        /*0470*/ 	.word	0x0000fc00


	//   ....[16]....
        /*0474*/ 	.word	0x0000fcb0


	//   ....[17]....
        /*0478*/ 	.word	0x0000fd60


	//   ....[18]....
        /*047c*/ 	.word	0x0000fe00


	//   ....[19]....
        /*0480*/ 	.word	0x0000fe70


	//   ....[20]....
        /*0484*/ 	.word	0x0000fee0


	//   ....[21]....
        /*0488*/ 	.word	0x0000ff50


	//   ....[22]....
        /*048c*/ 	.word	0x0000fff0


	//   ....[23]....
        /*0490*/ 	.word	0x000100a0


	//   ....[24]....
        /*0494*/ 	.word	0x00010150


	//   ....[25]....
        /*0498*/ 	.word	0x00010200


	//   ....[26]....
        /*049c*/ 	.word	0x000102b0


	//   ....[27]....
        /*04a0*/ 	.word	0x00010360


	//   ....[28]....
        /*04a4*/ 	.word	0x00010410


	//   ....[29]....
        /*04a8*/ 	.word	0x000104b0


	//   ....[30]....
        /*04ac*/ 	.word	0x00010560


	//   ....[31]....
        /*04b0*/ 	.word	0x00010610


	//   ....[32]....
        /*04b4*/ 	.word	0x000106c0


	//   ....[33]....
        /*04b8*/ 	.word	0x00010770


	//   ....[34]....
        /*04bc*/ 	.word	0x00010820


	//   ....[35]....
        /*04c0*/ 	.word	0x000108d0


	//   ....[36]....
        /*04c4*/ 	.word	0x00010980


	//   ....[37]....
        /*04c8*/ 	.word	0x00010a20


	//   ....[38]....
        /*04cc*/ 	.word	0x00010ad0


	//   ....[39]....
        /*04d0*/ 	.word	0x00010b80


	//   ....[40]....
        /*04d4*/ 	.word	0x00010c30


	//   ....[41]....
        /*04d8*/ 	.word	0x00010ce0


	//   ....[42]....
        /*04dc*/ 	.word	0x00010d90


	//   ....[43]....
        /*04e0*/ 	.word	0x00010e40


	//   ....[44]....
        /*04e4*/ 	.word	0x00010ef0


	//   ....[45]....
        /*04e8*/ 	.word	0x00010f90


	//   ....[46]....
        /*04ec*/ 	.word	0x00011040


	//   ....[47]....
        /*04f0*/ 	.word	0x000110f0


	//   ....[48]....
        /*04f4*/ 	.word	0x000111a0


	//   ....[49]....
        /*04f8*/ 	.word	0x00011250


	//   ....[50]....
        /*04fc*/ 	.word	0x00011300


	//   ....[51]....
        /*0500*/ 	.word	0x000113b0


	//   ....[52]....
        /*0504*/ 	.word	0x00011460


	//   ....[53]....
        /*0508*/ 	.word	0x00011500


	//   ....[54]....
        /*050c*/ 	.word	0x000115a0


	//   ....[55]....
        /*0510*/ 	.word	0x00011650


	//   ....[56]....
        /*0514*/ 	.word	0x00011700


	//   ....[57]....
        /*0518*/ 	.word	0x000117b0


	//   ....[58]....
        /*051c*/ 	.word	0x00011860


	//   ....[59]....
        /*0520*/ 	.word	0x00011910


	//   ....[60]....
        /*0524*/ 	.word	0x000119c0


	//   ....[61]....
        /*0528*/ 	.word	0x00011a60


	//   ....[62]....
        /*052c*/ 	.word	0x00011b10


	//   ....[63]....
        /*0530*/ 	.word	0x00011bc0


	//   ....[64]....
        /*0534*/ 	.word	0x00011c70


	//   ....[65]....
        /*0538*/ 	.word	0x00011d20


	//   ....[66]....
        /*053c*/ 	.word	0x00011dd0


	//   ....[67]....
        /*0540*/ 	.word	0x00011e80


	//   ....[68]....
        /*0544*/ 	.word	0x00011f30


	//   ....[69]....
        /*0548*/ 	.word	0x00011fd0


	//   ....[70]....
        /*054c*/ 	.word	0x00012080


	//   ....[71]....
        /*0550*/ 	.word	0x00012130


	//   ....[72]....
        /*0554*/ 	.word	0x000121e0


	//   ....[73]....
        /*0558*/ 	.word	0x00012290


	//   ....[74]....
        /*055c*/ 	.word	0x00012340


	//   ....[75]....
        /*0560*/ 	.word	0x000123f0


	//   ....[76]....
        /*0564*/ 	.word	0x000124a0


	//   ....[77]....
        /*0568*/ 	.word	0x00012540


	//   ....[78]....
        /*056c*/ 	.word	0x000125f0


	//   ....[79]....
        /*0570*/ 	.word	0x000126a0


	//   ....[80]....
        /*0574*/ 	.word	0x00012750


	//   ....[81]....
        /*0578*/ 	.word	0x00012800


	//   ....[82]....
        /*057c*/ 	.word	0x000128b0


	//   ....[83]....
        /*0580*/ 	.word	0x00012960


	//   ....[84]....
        /*0584*/ 	.word	0x00012a10


	//   ....[85]....
        /*0588*/ 	.word	0x00012ab0


	//   ....[86]....
        /*058c*/ 	.word	0x00012b20


	//   ....[87]....
        /*0590*/ 	.word	0x00012b90


	//   ....[88]....
        /*0594*/ 	.word	0x00012e80


	//   ....[89]....
        /*0598*/ 	.word	0x00012f70


	//   ....[90]....
        /*059c*/ 	.word	0x00012fe0


	//   ....[91]....
        /*05a0*/ 	.word	0x00013050


	//   ....[92]....
        /*05a4*/ 	.word	0x00013120


	//   ....[93]....
        /*05a8*/ 	.word	0x000131b0


	//   ....[94]....
        /*05ac*/ 	.word	0x00013240


	//   ....[95]....
        /*05b0*/ 	.word	0x000132d0


	//   ....[96]....
        /*05b4*/ 	.word	0x00013360


	//   ....[97]....
        /*05b8*/ 	.word	0x000133f0


	//   ....[98]....
        /*05bc*/ 	.word	0x00013480


	//   ....[99]....
        /*05c0*/ 	.word	0x00013520


	//   ....[100]....
        /*05c4*/ 	.word	0x000135b0


	//   ....[101]....
        /*05c8*/ 	.word	0x00013640


	//   ....[102]....
        /*05cc*/ 	.word	0x000136d0


	//   ....[103]....
        /*05d0*/ 	.word	0x00013760


	//   ....[104]....
        /*05d4*/ 	.word	0x000137f0


	//   ....[105]....
        /*05d8*/ 	.word	0x00013880


	//   ....[106]....
        /*05dc*/ 	.word	0x00013910


	//   ....[107]....
        /*05e0*/ 	.word	0x000139c0


	//   ....[108]....
        /*05e4*/ 	.word	0x00013a50


	//   ....[109]....
        /*05e8*/ 	.word	0x00013ae0


	//   ....[110]....
        /*05ec*/ 	.word	0x00013b70


	//   ....[111]....
        /*05f0*/ 	.word	0x00013c00


	//   ....[112]....
        /*05f4*/ 	.word	0x00013c90


	//   ....[113]....
        /*05f8*/ 	.word	0x00013d20


	//   ....[114]....
        /*05fc*/ 	.word	0x00013db0


	//   ....[115]....
        /*0600*/ 	.word	0x00013e60


	//   ....[116]....
        /*0604*/ 	.word	0x00013ef0


	//   ....[117]....
        /*0608*/ 	.word	0x00013f80


	//   ....[118]....
        /*060c*/ 	.word	0x00014030


	//   ....[119]....
        /*0610*/ 	.word	0x000140c0


	//   ....[120]....
        /*0614*/ 	.word	0x00014150


	//   ....[121]....
        /*0618*/ 	.word	0x000141e0


	//   ....[122]....
        /*061c*/ 	.word	0x00014270


	//   ....[123]....
        /*0620*/ 	.word	0x00014310


	//   ....[124]....
        /*0624*/ 	.word	0x000143b0


	//   ....[125]....
        /*0628*/ 	.word	0x00014460


	//   ....[126]....
        /*062c*/ 	.word	0x00014510


	//   ....[127]....
        /*0630*/ 	.word	0x000145c0


	//   ....[128]....
        /*0634*/ 	.word	0x00014670


	//   ....[129]....
        /*0638*/ 	.word	0x00014720


	//   ....[130]....
        /*063c*/ 	.word	0x000147d0


	//   ....[131]....
        /*0640*/ 	.word	0x00014880


	//   ....[132]....
        /*0644*/ 	.word	0x00014930


	//   ....[133]....
        /*0648*/ 	.word	0x000149e0


	//   ....[134]....
        /*064c*/ 	.word	0x00014a90


	//   ....[135]....
        /*0650*/ 	.word	0x00014b40


	//   ....[136]....
        /*0654*/ 	.word	0x00014bf0


	//   ....[137]....
        /*0658*/ 	.word	0x00014c80


	//   ....[138]....
        /*065c*/ 	.word	0x00014d10


	//   ....[139]....
        /*0660*/ 	.word	0x00014da0


	//   ....[140]....
        /*0664*/ 	.word	0x00014e30


	//   ....[141]....
        /*0668*/ 	.word	0x00014ec0


	//   ....[142]....
        /*066c*/ 	.word	0x00014f50


	//   ....[143]....
        /*0670*/ 	.word	0x00014fe0


	//   ....[144]....
        /*0674*/ 	.word	0x00015070


	//   ....[145]....
        /*0678*/ 	.word	0x00015100


	//   ....[146]....
        /*067c*/ 	.word	0x00015190


	//   ....[147]....
        /*0680*/ 	.word	0x00015220


	//   ....[148]....
        /*0684*/ 	.word	0x000152b0


	//   ....[149]....
        /*0688*/ 	.word	0x00015340


	//   ....[150]....
        /*068c*/ 	.word	0x000153d0


	//   ....[151]....
        /*0690*/ 	.word	0x00015460


	//   ....[152]....
        /*0694*/ 	.word	0x000154f0


	//   ....[153]....
        /*0698*/ 	.word	0x00015580


	//   ....[154]....
        /*069c*/ 	.word	0x00015610


	//   ....[155]....
        /*06a0*/ 	.word	0x000156a0


	//   ....[156]....
        /*06a4*/ 	.word	0x00015710


	//   ....[157]....
        /*06a8*/ 	.word	0x00015780


	//   ....[158]....
        /*06ac*/ 	.word	0x000157f0


	//   ....[159]....
        /*06b0*/ 	.word	0x000158a0


	//   ....[160]....
        /*06b4*/ 	.word	0x00015930


	//   ....[161]....
        /*06b8*/ 	.word	0x000159c0


	//   ....[162]....
        /*06bc*/ 	.word	0x00015a50


	//   ....[163]....
        /*06c0*/ 	.word	0x00015ae0


	//   ....[164]....
        /*06c4*/ 	.word	0x00015b70


	//   ....[165]....
        /*06c8*/ 	.word	0x00015c00


	//   ....[166]....
        /*06cc*/ 	.word	0x00015c90


	//   ....[167]....
        /*06d0*/ 	.word	0x00015d20


	//   ....[168]....
        /*06d4*/ 	.word	0x00015db0


	//   ....[169]....
        /*06d8*/ 	.word	0x00015e40


	//   ....[170]....
        /*06dc*/ 	.word	0x00015ed0


	//   ....[171]....
        /*06e0*/ 	.word	0x00015f60


	//   ....[172]....
        /*06e4*/ 	.word	0x00015ff0


	//   ....[173]....
        /*06e8*/ 	.word	0x00016080


	//   ....[174]....
        /*06ec*/ 	.word	0x00016110


	//   ....[175]....
        /*06f0*/ 	.word	0x000161a0


	//   ....[176]....
        /*06f4*/ 	.word	0x00016230


	//   ....[177]....
        /*06f8*/ 	.word	0x000162c0


	//   ....[178]....
        /*06fc*/ 	.word	0x00016350


	//   ....[179]....
        /*0700*/ 	.word	0x000163e0


	//   ....[180]....
        /*0704*/ 	.word	0x00016470


	//   ....[181]....
        /*0708*/ 	.word	0x00016500


	//   ....[182]....
        /*070c*/ 	.word	0x00016590


	//   ....[183]....
        /*0710*/ 	.word	0x00016620


	//   ....[184]....
        /*0714*/ 	.word	0x000166b0


	//   ....[185]....
        /*0718*/ 	.word	0x00016740


	//   ....[186]....
        /*071c*/ 	.word	0x000167d0


	//   ....[187]....
        /*0720*/ 	.word	0x00016860


	//   ....[188]....
        /*0724*/ 	.word	0x000168f0


	//   ....[189]....
        /*0728*/ 	.word	0x00016980


	//   ....[190]....
        /*072c*/ 	.word	0x00016a10


	//   ....[191]....
        /*0730*/ 	.word	0x00016aa0


	//   ....[192]....
        /*0734*/ 	.word	0x00016b30


	//   ....[193]....
        /*0738*/ 	.word	0x00016bc0


	//   ....[194]....
        /*073c*/ 	.word	0x00016c50


	//   ....[195]....
        /*0740*/ 	.word	0x00016ce0


	//   ....[196]....
        /*0744*/ 	.word	0x00016d70


	//   ....[197]....
        /*0748*/ 	.word	0x00016e00


	//   ....[198]....
        /*074c*/ 	.word	0x00016e90


	//   ....[199]....
        /*0750*/ 	.word	0x00016f20


	//   ....[200]....
        /*0754*/ 	.word	0x00016fb0


	//   ....[201]....
        /*0758*/ 	.word	0x00017040


	//   ....[202]....
        /*075c*/ 	.word	0x000170d0


	//   ....[203]....
        /*0760*/ 	.word	0x00017160


	//   ....[204]....
        /*0764*/ 	.word	0x000171f0


	//   ....[205]....
        /*0768*/ 	.word	0x00017280


	//   ....[206]....
        /*076c*/ 	.word	0x00017310


	//   ....[207]....
        /*0770*/ 	.word	0x000173a0


	//   ....[208]....
        /*0774*/ 	.word	0x00017430


	//   ....[209]....
        /*0778*/ 	.word	0x000174c0


	//   ....[210]....
        /*077c*/ 	.word	0x00017550


	//   ....[211]....
        /*0780*/ 	.word	0x000175e0


	//   ....[212]....
        /*0784*/ 	.word	0x00017670


	//   ....[213]....
        /*0788*/ 	.word	0x00017700


	//   ....[214]....
        /*078c*/ 	.word	0x00017790


	//   ....[215]....
        /*0790*/ 	.word	0x00017820


	//   ....[216]....
        /*0794*/ 	.word	0x000178b0


	//   ....[217]....
        /*0798*/ 	.word	0x00017940


	//   ....[218]....
        /*079c*/ 	.word	0x000179d0


	//   ....[219]....
        /*07a0*/ 	.word	0x00017a60


	//   ....[220]....
        /*07a4*/ 	.word	0x00017af0


	//   ....[221]....
        /*07a8*/ 	.word	0x00017b80


	//   ....[222]....
        /*07ac*/ 	.word	0x00017c10


	//   ....[223]....
        /*07b0*/ 	.word	0x00017c80


	//   ....[224]....
        /*07b4*/ 	.word	0x00017cf0


	//   ....[225]....
        /*07b8*/ 	.word	0x00017ec0


	//----- nvinfo : EIATTR_EXIT_INSTR_OFFSETS
	.align		4
.L_43:
        /*07bc*/ 	.byte	0x04, 0x1c
        /*07be*/ 	.short	(.L_45 - .L_44)


	//   ....[0]....
.L_44:
        /*07c0*/ 	.word	0x00017e00


	//   ....[1]....
        /*07c4*/ 	.word	0x00017f60


	//----- nvinfo : EIATTR_CRS_STACK_SIZE
	.align		4
.L_45:
        /*07c8*/ 	.byte	0x04, 0x1e
        /*07ca*/ 	.short	(.L_47 - .L_46)
.L_46:
        /*07cc*/ 	.word	0x00000000


	//----- nvinfo : EIATTR_CBANK_PARAM_SIZE
	.align		4
.L_47:
        /*07d0*/ 	.byte	0x03, 0x19
        /*07d2*/ 	.short	0x0004


	//----- nvinfo : EIATTR_PARAM_CBANK
	.align		4
        /*07d4*/ 	.byte	0x04, 0x0a
        /*07d6*/ 	.short	(.L_49 - .L_48)
	.align		4
.L_48:
        /*07d8*/ 	.word	index@(.nv.constant0._Z6samplei)
        /*07dc*/ 	.short	0x0380
        /*07de*/ 	.short	0x0004


	//----- nvinfo : EIATTR_SW_WAR
	.align		4
.L_49:
        /*07e0*/ 	.byte	0x04, 0x36
        /*07e2*/ 	.short	(.L_51 - .L_50)
.L_50:
        /*07e4*/ 	.word	0x00000008
.L_51:


//--------------------- .nv.callgraph             --------------------------
	.section	.nv.callgraph,"",@"SHT_CUDA_CALLGRAPH"
	.align	4
	.sectionentsize	8
	.align		4
        /*0000*/ 	.word	0x00000000
	.align		4
        /*0004*/ 	.word	0xffffffff
	.align		4
        /*0008*/ 	.word	index@(_Z6samplei)
	.align		4
        /*000c*/ 	.word	index@(vprintf)
	.align		4
        /*0010*/ 	.word	0x00000000
	.align		4
        /*0014*/ 	.word	0xfffffffe
	.align		4
        /*0018*/ 	.word	0x00000000
	.align		4
        /*001c*/ 	.word	0xfffffffd
	.align		4
        /*0020*/ 	.word	0x00000000
	.align		4
        /*0024*/ 	.word	0xfffffffc


//--------------------- .nv.constant4             --------------------------
	.section	.nv.constant4,"a",@progbits
	.align	8
	.align		8
.nv.constant4:
        /*0000*/ 	.dword	vprintf
	.align		8
        /*0008*/ 	.dword	precalc_xorwow_matrix
	.align		8
        /*0010*/ 	.dword	precalc_xorwow_offset_matrix
	.align		8
        /*0018*/ 	.dword	mrg32k3aM1
	.align		8
        /*0020*/ 	.dword	mrg32k3aM2
	.align		8
        /*0028*/ 	.dword	mrg32k3aM1SubSeq
	.align		8
        /*0030*/ 	.dword	mrg32k3aM2SubSeq
	.align		8
        /*0038*/ 	.dword	mrg32k3aM1Seq
	.align		8
        /*0040*/ 	.dword	mrg32k3aM2Seq
	.align		8
        /*0048*/ 	.dword	d_chunk_tally
	.align		8
        /*0050*/ 	.dword	$str
	.align		8
        /*0058*/ 	.dword	$str$1
	.align		8
        /*0060*/ 	.dword	$str$2
	.align		8
        /*0068*/ 	.dword	$str$3
	.align		8
        /*0070*/ 	.dword	$str$4
	.align		8
        /*0078*/ 	.dword	$str$5
	.align		8
        /*0080*/ 	.dword	$str$6
	.align		8
        /*0088*/ 	.dword	$str$7
	.align		8
        /*0090*/ 	.dword	$str$8
	.align		8
        /*0098*/ 	.dword	$str$9
	.align		8
        /*00a0*/ 	.dword	$str$10
	.align		8
        /*00a8*/ 	.dword	$str$11
	.align		8
        /*00b0*/ 	.dword	$str$12
	.align		8
        /*00b8*/ 	.dword	$str$13
	.align		8
        /*00c0*/ 	.dword	$str$14
	.align		8
        /*00c8*/ 	.dword	$str$15
	.align		8
        /*00d0*/ 	.dword	$str$16


//--------------------- .nv.constant3             --------------------------
	.section	.nv.constant3,"a",@progbits
	.align	8
.nv.constant3:
	.type		__cr_lgamma_table,@object
	.size		__cr_lgamma_table,(d_eqn_masks - __cr_lgamma_table)
__cr_lgamma_table:
        /*0000*/ 	.byte	0x00, 0x00, 0x00, 0x00, 0x00, 0x00, 0x00, 0x00, 0x00, 0x00, 0x00, 0x00, 0x00, 0x00, 0x00, 0x00
        /*0010*/ 	.byte	0xef, 0x39, 0xfa, 0xfe, 0x42, 0x2e, 0xe6, 0x3f, 0x02, 0x20, 0x2a, 0xfa, 0x0b, 0xab, 0xfc, 0x3f
        /*0020*/ 	.byte	0xf9, 0x2c, 0x92, 0x7c, 0xa7, 0x6c, 0x09, 0x40, 0xc9, 0x79, 0x44, 0x3c, 0x64, 0x26, 0x13, 0x40
        /*0030*/ 	.byte	0xca, 0x01, 0xcf, 0x3a, 0x27, 0x51, 0x1a, 0x40, 0x30, 0xcc, 0x2d, 0xf3, 0xe1, 0x0c, 0x21, 0x40
        /*0040*/ 	.byte	0x0d, 0xb7, 0xfc, 0x82, 0x8e, 0x35, 0x25, 0x40
	.type		d_eqn_masks,@object
	.size		d_eqn_masks,(d_num_eqns - d_eqn_masks)
d_eqn_masks:
	.zero		8
	.type		d_num_eqns,@object
	.size		d_num_eqns,(.L_10 - d_num_eqns)
d_num_eqns:
	.zero		4
.L_10:
	.zero		4
	.type		d_consts,@object
	.size		d_consts,(.L_11 - d_consts)
d_consts:
	.zero		24
.L_11:


//--------------------- .text._Z6samplei          --------------------------
	.section	.text._Z6samplei,"ax",@progbits
	.align	128
        .global         _Z6samplei
        .type           _Z6samplei,@function
        .size           _Z6samplei,(.L_x_511 - _Z6samplei)
        .other          _Z6samplei,@"STO_CUDA_ENTRY STV_DEFAULT"
_Z6samplei:
.text._Z6samplei:
[----:B------:R-:W0:Y:S08]  /*0000*/  LDC R1, c[0x0][0x37c] ;  /* 0x0000df00ff017b82 */ /* 0x000e300000000800 */
[----:B------:R-:W1:Y:S01]  /*0010*/  LDC R2, c[0x0][0x380] ;  /* 0x0000e000ff027b82 */ /* 0x000e620000000800 */
[----:B------:R-:W2:Y:S01]  /*0020*/  S2R R24, SR_CTAID.X ;  /* 0x0000000000187919 */ /* 0x000ea20000002500 */
[----:B------:R-:W-:Y:S01]  /*0030*/  IMAD.MOV.U32 R5, RZ, RZ, -0x266e14b1 ;  /* 0xd991eb4fff057424 */ /* 0x000fe200078e00ff */
[----:B------:R-:W3:Y:S01]  /*0040*/  LDCU UR38, c[0x0][0x2f8] ;  /* 0x00005f00ff2677ac */ /* 0x000ee20008000800 */
[----:B0-----:R-:W-:Y:S01]  /*0050*/  VIADD R1, R1, 0xffffffb0 ;  /* 0xffffffb001017836 */ /* 0x001fe20000000000 */
[----:B------:R-:W0:Y:S01]  /*0060*/  S2R R3, SR_TID.X ;  /* 0x0000000000037919 */ /* 0x000e220000002100 */
[----:B------:R-:W4:Y:S03]  /*0070*/  LDCU UR39, c[0x0][0x2fc] ;  /* 0x00005f80ff2777ac */ /* 0x000f260008000800 */
[----:B------:R-:W-:Y:S01]  /*0080*/  R2UR UR4, R1 ;  /* 0x00000000010472ca */ /* 0x000fe200000e0000 */
[----:B------:R-:W0:-:S12]  /*0090*/  LDCU.64 UR36, c[0x0][0x358] ;  /* 0x00006b00ff2477ac */ /* 0x000e180008000a00 */
[----:B---3--:R-:W-:Y:S01]  /*00a0*/  UIADD3 UR38, UP0, UPT, UR4, UR38, URZ ;  /* 0x0000002604267290 */ /* 0x008fe2000ff1e0ff */
[C---:B-1----:R-:W-:Y:S02]  /*00b0*/  LOP3.LUT R0, R2.reuse, 0xaad26b49, RZ, 0x3c, !PT ;  /* 0xaad26b4902007812 */ /* 0x042fe400078e3cff */
[----:B------:R-:W-:Y:S01]  /*00c0*/  ISETP.GT.AND P0, PT, R2, -0x1, PT ;  /* 0xffffffff0200780c */ /* 0x000fe20003f04270 */
[----:B----4-:R-:W-:Y:S01]  /*00d0*/  UIADD3.X UR39, UPT, UPT, URZ, UR39, URZ, UP0, !UPT ;  /* 0x00000027ff277290 */ /* 0x010fe200087fe4ff */
[----:B------:R-:W-:Y:S02]  /*00e0*/  IMAD.MOV.U32 R2, RZ, RZ, RZ ;  /* 0x000000ffff027224 */ /* 0x000fe400078e00ff */
[----:B------:R-:W-:Y:S01]  /*00f0*/  IMAD R0, R0, 0x4182bed5, RZ ;  /* 0x4182bed500007824 */ /* 0x000fe200078e02ff */
[----:B------:R-:W-:Y:S02]  /*0100*/  SEL R5, R5, 0x8bf16996, P0 ;  /* 0x8bf1699605057807 */ /* 0x000fe40000000000 */
[----:B--2---:R-:W-:Y:S01]  /*0110*/  ISETP.NE.AND P0, PT, R24, RZ, PT ;  /* 0x000000ff1800720c */ /* 0x004fe20003f05270 */
[C---:B------:R-:W-:Y:S01]  /*0120*/  VIADD R17, R0.reuse, 0x75bcd15 ;  /* 0x075bcd1500117836 */ /* 0x040fe20000000000 */
[C---:B------:R-:W-:Y:S01]  /*0130*/  LOP3.LUT R18, R0.reuse, 0x159a55e5, RZ, 0x3c, !PT ;  /* 0x159a55e500127812 */ /* 0x040fe200078e3cff */
[C---:B------:R-:W-:Y:S01]  /*0140*/  VIADD R19, R5.reuse, 0x1f123bb5 ;  /* 0x1f123bb505137836 */ /* 0x040fe20000000000 */
[C---:B------:R-:W-:Y:S01]  /*0150*/  LOP3.LUT R22, R5.reuse, 0x5491333, RZ, 0x3c, !PT ;  /* 0x0549133305167812 */ /* 0x040fe200078e3cff */
[----:B------:R-:W-:Y:S01]  /*0160*/  VIADD R23, R0, 0x583f19 ;  /* 0x00583f1900177836 */ /* 0x000fe20000000000 */
[----:B------:R-:W-:Y:S01]  /*0170*/  IADD3 R16, PT, PT, R5, 0x64f0c9, R0 ;  /* 0x0064f0c905107810 */ /* 0x000fe20007ffe000 */
[----:B------:R-:W-:-:S03]  /*0180*/  VIADD R0, R1, 0x10 ;  /* 0x0000001001007836 */ /* 0x000fc60000000000 */
[----:B------:R1:W-:Y:S04]  /*0190*/  STL.64 [R1+0x20], R22 ;  /* 0x0000201601007387 */ /* 0x0003e80000100a00 */
[----:B------:R1:W-:Y:S01]  /*01a0*/  STL.128 [R1+0x10], R16 ;  /* 0x0000101001007387 */ /* 0x0003e20000100c00 */
[----:B0-----:R-:W-:Y:S05]  /*01b0*/  @!P0 BRA `(.L_x_0) ;  /* 0x0000002400388947 */ /* 0x001fea0003800000 */
[----:B------:R-:W-:Y:S02]  /*01c0*/  HFMA2 R10, -RZ, RZ, 0, 0 ;  /* 0x00000000ff0a7431 */ /* 0x000fe400000001ff */
[----:B------:R-:W-:Y:S02]  /*01d0*/  IMAD.MOV.U32 R8, RZ, RZ, R24 ;  /* 0x000000ffff087224 */ /* 0x000fe400078e0018 */
[----:B------:R-:W-:-:S07]  /*01e0*/  IMAD.MOV.U32 R9, RZ, RZ, RZ ;  /* 0x000000ffff097224 */ /* 0x000fce00078e00ff */
.L_x_8:
[----:B------:R-:W-:-:S04]  /*01f0*/  LOP3.LUT R49, R8, 0x3, RZ, 0xc0, !PT ;  /* 0x0000000308317812 */ /* 0x000fc800078ec0ff */
[----:B------:R-:W-:-:S04]  /*0200*/  ISETP.NE.U32.AND P0, PT, R49, RZ, PT ;  /* 0x000000ff3100720c */ /* 0x000fc80003f05070 */
[----:B------:R-:W-:-:S13]  /*0210*/  ISETP.NE.AND.EX P0, PT, RZ, RZ, PT, P0 ;  /* 0x000000ffff00720c */ /* 0x000fda0003f05300 */
[----:B0-23--:R-:W-:Y:S05]  /*0220*/  @!P0 BRA `(.L_x_1) ;  /* 0x0000002400048947 */ /* 0x00dfea0003800000 */
[----:B------:R-:W0:Y:S01]  /*0230*/  LDC.64 R4, c[0x4][0x8] ;  /* 0x01000200ff047b82 */ /* 0x000e220000000a00 */
[----:B------:R-:W-:Y:S01]  /*0240*/  IMAD.MOV.U32 R11, RZ, RZ, RZ ;  /* 0x000000ffff0b7224 */ /* 0x000fe200078e00ff */
[----:B-1----:R-:W-:Y:S02]  /*0250*/  CS2R R18, SRZ ;  /* 0x0000000000127805 */ /* 0x002fe4000001ff00 */
[----:B------:R-:W-:Y:S01]  /*0260*/  CS2R R22, SRZ ;  /* 0x0000000000167805 */ /* 0x000fe2000001ff00 */
[----:B------:R-:W-:Y:S02]  /*0270*/  IMAD.MOV.U32 R17, RZ, RZ, RZ ;  /* 0x000000ffff117224 */ /* 0x000fe400078e00ff */
[----:B0-----:R-:W-:-:S07]  /*0280*/  IMAD.WIDE.U32 R4, R10, 0xc80, R4 ;  /* 0x00000c800a047825 */ /* 0x001fce00078e0004 */
.L_x_3:
[----:B------:R-:W-:-:S06]  /*0290*/  IMAD R12, R11, 0x4, R0 ;  /* 0x000000040b0c7824 */ /* 0x000fcc00078e0200 */
[----:B------:R-:W5:Y:S01]  /*02a0*/  LDL R12, [R12+0x4] ;  /* 0x000004000c0c7983 */ /* 0x000f620000100800 */
[----:B------:R-:W-:Y:S01]  /*02b0*/  IMAD.SHL.U32 R13, R11, 0x20, RZ ;  /* 0x000000200b0d7824 */ /* 0x000fe200078e00ff */
[----:B------:R-:W-:-:S06]  /*02c0*/  UMOV UR4, URZ ;  /* 0x000000ff00047c82 */ /* 0x000fcc0008000000 */
.L_x_2:
[----:B-----5:R-:W-:Y:S01]  /*02d0*/  SHF.R.U32.HI R51, RZ, UR4, R12 ;  /* 0x00000004ff337c19 */ /* 0x020fe2000801160c */
[----:B------:R-:W-:-:S03]  /*02e0*/  VIADD R6, R13, UR4 ;  /* 0x000000040d067c36 */ /* 0x000fc60008000000 */
[----:B------:R-:W-:-:S04]  /*02f0*/  LOP3.LUT R7, R51, 0x1, RZ, 0xc0, !PT ;  /* 0x0000000133077812 */ /* 0x000fc800078ec0ff */
[----:B------:R-:W-:Y:S01]  /*0300*/  ISETP.NE.U32.AND P0, PT, R7, 0x1, PT ;  /* 0x000000010700780c */ /* 0x000fe20003f05070 */
[----:B------:R-:W-:-:S04]  /*0310*/  IMAD R7, R6, 0x5, RZ ;  /* 0x0000000506077824 */ /* 0x000fc800078e02ff */
[----:B------:R-:W-:-:S08]  /*0320*/  IMAD.WIDE.U32 R6, R7, 0x4, R4 ;  /* 0x0000000407067825 */ /* 0x000fd000078e0004 */
[----:B------:R-:W2:Y:S04]  /*0330*/  @!P0 LDG.E R15, desc[UR36][R6.64+0x4] ;  /* 0x00000424060f8981 */ /* 0x000ea8000c1e1900 */
[----:B------:R-:W3:Y:S04]  /*0340*/  @!P0 LDG.E R20, desc[UR36][R6.64+0x8] ;  /* 0x0000082406148981 */ /* 0x000ee8000c1e1900 */
[----:B------:R-:W4:Y:S04]  /*0350*/  @!P0 LDG.E R21, desc[UR36][R6.64+0xc] ;  /* 0x00000c2406158981 */ /* 0x000f28000c1e1900 */
[----:B------:R-:W4:Y:S04]  /*0360*/  @!P0 LDG.E R14, desc[UR36][R6.64] ;  /* 0x00000024060e8981 */ /* 0x000f28000c1e1900 */
[----:B------:R-:W4:Y:S01]  /*0370*/  @!P0 LDG.E R26, desc[UR36][R6.64+0x10] ;  /* 0x00001024061a8981 */ /* 0x000f22000c1e1900 */
[----:B------:R-:W-:-:S13]  /*0380*/  R2P PR, R51, 0x7e ;  /* 0x0000007e33007804 */ /* 0x000fda0000000000 */
[----:B------:R-:W4:Y:S04]  /*0390*/  @P1 LDG.E R28, desc[UR36][R6.64+0x24] ;  /* 0x00002424061c1981 */ /* 0x000f28000c1e1900 */
        /* <DEDUP_REMOVED lines=23> */
[----:B------:R-:W4:Y:S01]  /*0510*/  @P6 LDG.E R52, desc[UR36][R6.64+0x78] ;  /* 0x0000782406346981 */ /* 0x000f22000c1e1900 */
[----:B--2---:R-:W-:-:S03]  /*0520*/  @!P0 LOP3.LUT R18, R18, R15, RZ, 0x3c, !PT ;  /* 0x0000000f12128212 */ /* 0x004fc600078e3cff */
[----:B------:R-:W2:Y:S01]  /*0530*/  @P1 LDG.E R15, desc[UR36][R6.64+0x18] ;  /* 0x00001824060f1981 */ /* 0x000ea2000c1e1900 */
[----:B---3--:R-:W-:-:S03]  /*0540*/  @!P0 LOP3.LUT R19, R19, R20, RZ, 0x3c, !PT ;  /* 0x0000001413138212 */ /* 0x008fc600078e3cff */
[----:B------:R-:W3:Y:S01]  /*0550*/  @P1 LDG.E R20, desc[UR36][R6.64+0x1c] ;  /* 0x00001c2406141981 */ /* 0x000ee2000c1e1900 */
[----:B----4-:R-:W-:-:S03]  /*0560*/  @!P0 LOP3.LUT R22, R22, R21, RZ, 0x3c, !PT ;  /* 0x0000001516168212 */ /* 0x010fc600078e3cff */
[----:B------:R-:W4:Y:S01]  /*0570*/  @P1 LDG.E R21, desc[UR36][R6.64+0x20] ;  /* 0x0000202406151981 */ /* 0x000f22000c1e1900 */
[----:B------:R-:W-:-:S03]  /*0580*/  @!P0 LOP3.LUT R17, R17, R14, RZ, 0x3c, !PT ;  /* 0x0000000e11118212 */ /* 0x000fc600078e3cff */
[----:B------:R-:W4:Y:S01]  /*0590*/  @P1 LDG.E R14, desc[UR36][R6.64+0x14] ;  /* 0x00001424060e1981 */ /* 0x000f22000c1e1900 */
[----:B------:R-:W-:-:S03]  /*05a0*/  @!P0 LOP3.LUT R23, R23, R26, RZ, 0x3c, !PT ;  /* 0x0000001a17178212 */ /* 0x000fc600078e3cff */
[----:B------:R-:W4:Y:S01]  /*05b0*/  @P2 LDG.E R26, desc[UR36][R6.64+0x28] ;  /* 0x00002824061a2981 */ /* 0x000f22000c1e1900 */
[----:B------:R-:W-:-:S13]  /*05c0*/  LOP3.LUT P0, RZ, R51, 0x80, RZ, 0xc0, !PT ;  /* 0x0000008033ff7812 */ /* 0x000fda000780c0ff */
[----:B------:R-:W4:Y:S04]  /*05d0*/  @P0 LDG.E R45, desc[UR36][R6.64+0x90] ;  /* 0x00009024062d0981 */ /* 0x000f28000c1e1900 */
[----:B------:R-:W4:Y:S04]  /*05e0*/  @P0 LDG.E R60, desc[UR36][R6.64+0x94] ;  /* 0x00009424063c0981 */ /* 0x000f28000c1e1900 */
[----:B------:R-:W4:Y:S04]  /*05f0*/  @P0 LDG.E R47, desc[UR36][R6.64+0x98] ;  /* 0x00009824062f0981 */ /* 0x000f28000c1e1900 */
[----:B------:R-:W4:Y:S04]  /*0600*/  @P0 LDG.E R62, desc[UR36][R6.64+0x9c] ;  /* 0x00009c24063e0981 */ /* 0x000f28000c1e1900 */
[----:B------:R-:W4:Y:S01]  /*0610*/  @P0 LDG.E R58, desc[UR36][R6.64+0x8c] ;  /* 0x00008c24063a0981 */ /* 0x000f22000c1e1900 */
[----:B------:R-:W-:-:S04]  /*0620*/  @P1 LOP3.LUT R23, R23, R28, RZ, 0x3c, !PT ;  /* 0x0000001c17171212 */ /* 0x000fc800078e3cff */
[----:B------:R-:W-:-:S04]  /*0630*/  @P2 LOP3.LUT R23, R23, R32, RZ, 0x3c, !PT ;  /* 0x0000002017172212 */ /* 0x000fc800078e3cff */
[----:B------:R-:W-:-:S04]  /*0640*/  @P3 LOP3.LUT R23, R23, R38, RZ, 0x3c, !PT ;  /* 0x0000002617173212 */ /* 0x000fc800078e3cff */
[----:B------:R-:W-:-:S04]  /*0650*/  @P4 LOP3.LUT R23, R23, R44, RZ, 0x3c, !PT ;  /* 0x0000002c17174212 */ /* 0x000fc800078e3cff */
[----:B------:R-:W-:-:S04]  /*0660*/  @P5 LOP3.LUT R23, R23, R50, RZ, 0x3c, !PT ;  /* 0x0000003217175212 */ /* 0x000fc800078e3cff */
[----:B------:R-:W-:Y:S02]  /*0670*/  @P6 LOP3.LUT R23, R23, R56, RZ, 0x3c, !PT ;  /* 0x0000003817176212 */ /* 0x000fe400078e3cff */
[----:B--2---:R-:W-:Y:S02]  /*0680*/  @P1 LOP3.LUT R18, R18, R15, RZ, 0x3c, !PT ;  /* 0x0000000f12121212 */ /* 0x004fe400078e3cff */
[----:B---3--:R-:W-:Y:S02]  /*0690*/  @P1 LOP3.LUT R19, R19, R20, RZ, 0x3c, !PT ;  /* 0x0000001413131212 */ /* 0x008fe400078e3cff */
[----:B----4-:R-:W-:Y:S02]  /*06a0*/  @P1 LOP3.LUT R22, R22, R21, RZ, 0x3c, !PT ;  /* 0x0000001516161212 */ /* 0x010fe400078e3cff */
[----:B------:R-:W-:Y:S02]  /*06b0*/  @P1 LOP3.LUT R17, R17, R14, RZ, 0x3c, !PT ;  /* 0x0000000e11111212 */ /* 0x000fe400078e3cff */
[----:B------:R-:W-:-:S02]  /*06c0*/  @P2 LOP3.LUT R18, R18, R25, RZ, 0x3c, !PT ;  /* 0x0000001912122212 */ /* 0x000fc400078e3cff */
[----:B------:R-:W-:Y:S02]  /*06d0*/  @P2 LOP3.LUT R19, R19, R30, RZ, 0x3c, !PT ;  /* 0x0000001e13132212 */ /* 0x000fe400078e3cff */
[----:B------:R-:W-:Y:S02]  /*06e0*/  @P2 LOP3.LUT R22, R22, R27, RZ, 0x3c, !PT ;  /* 0x0000001b16162212 */ /* 0x000fe400078e3cff */
[----:B------:R-:W-:Y:S02]  /*06f0*/  @P2 LOP3.LUT R17, R17, R26, RZ, 0x3c, !PT ;  /* 0x0000001a11112212 */ /* 0x000fe400078e3cff */
[----:B------:R-:W-:Y:S02]  /*0700*/  @P3 LOP3.LUT R18, R18, R29, RZ, 0x3c, !PT ;  /* 0x0000001d12123212 */ /* 0x000fe400078e3cff */
        /* <DEDUP_REMOVED lines=20> */
[----:B------:R-:W-:-:S13]  /*0850*/  R2P PR, R51.B1, 0x7f ;  /* 0x0000007f33007804 */ /* 0x000fda0000001000 */
[----:B------:R-:W2:Y:S04]  /*0860*/  @P0 LDG.E R15, desc[UR36][R6.64+0xa4] ;  /* 0x0000a424060f0981 */ /* 0x000ea8000c1e1900 */
[----:B------:R-:W3:Y:S04]  /*0870*/  @P0 LDG.E R20, desc[UR36][R6.64+0xa8] ;  /* 0x0000a82406140981 */ /* 0x000ee8000c1e1900 */
        /* <DEDUP_REMOVED lines=28> */
[----:B--2---:R-:W-:-:S03]  /*0a40*/  @P0 LOP3.LUT R18, R18, R15, RZ, 0x3c, !PT ;  /* 0x0000000f12120212 */ /* 0x004fc600078e3cff */
[----:B------:R-:W2:Y:S01]  /*0a50*/  @P1 LDG.E R15, desc[UR36][R6.64+0xb8] ;  /* 0x0000b824060f1981 */ /* 0x000ea2000c1e1900 */
[----:B---3--:R-:W-:-:S03]  /*0a60*/  @P0 LOP3.LUT R19, R19, R20, RZ, 0x3c, !PT ;  /* 0x0000001413130212 */ /* 0x008fc600078e3cff */
[----:B------:R-:W3:Y:S01]  /*0a70*/  @P1 LDG.E R20, desc[UR36][R6.64+0xbc] ;  /* 0x0000bc2406141981 */ /* 0x000ee2000c1e1900 */
[----:B----4-:R-:W-:-:S03]  /*0a80*/  @P0 LOP3.LUT R22, R22, R21, RZ, 0x3c, !PT ;  /* 0x0000001516160212 */ /* 0x010fc600078e3cff */
[----:B------:R-:W4:Y:S01]  /*0a90*/  @P1 LDG.E R21, desc[UR36][R6.64+0xc0] ;  /* 0x0000c02406151981 */ /* 0x000f22000c1e1900 */
[----:B------:R-:W-:-:S03]  /*0aa0*/  @P0 LOP3.LUT R17, R17, R14, RZ, 0x3c, !PT ;  /* 0x0000000e11110212 */ /* 0x000fc600078e3cff */
[----:B------:R-:W4:Y:S01]  /*0ab0*/  @P1 LDG.E R14, desc[UR36][R6.64+0xb4] ;  /* 0x0000b424060e1981 */ /* 0x000f22000c1e1900 */
[----:B------:R-:W-:-:S03]  /*0ac0*/  @P0 LOP3.LUT R23, R23, R26, RZ, 0x3c, !PT ;  /* 0x0000001a17170212 */ /* 0x000fc600078e3cff */
        /* <DEDUP_REMOVED lines=8> */
[----:B------:R-:W-:Y:S01]  /*0b50*/  @P2 LOP3.LUT R23, R23, R32, RZ, 0x3c, !PT ;  /* 0x0000002017172212 */ /* 0x000fe200078e3cff */
[----:B------:R-:W-:-:S03]  /*0b60*/  UIADD3 UR4, UPT, UPT, UR4, 0x10, URZ ;  /* 0x0000001004047890 */ /* 0x000fc6000fffe0ff */
[----:B------:R-:W-:Y:S01]  /*0b70*/  @P3 LOP3.LUT R23, R23, R38, RZ, 0x3c, !PT ;  /* 0x0000002617173212 */ /* 0x000fe200078e3cff */
[----:B------:R-:W-:-:S03]  /*0b80*/  UISETP.NE.AND UP0, UPT, UR4, 0x20, UPT ;  /* 0x000000200400788c */ /* 0x000fc6000bf05270 */
        /* <DEDUP_REMOVED lines=31> */
[----:B------:R-:W-:Y:S01]  /*0d80*/  @P0 LOP3.LUT R17, R17, R58, RZ, 0x3c, !PT ;  /* 0x0000003a11110212 */ /* 0x000fe200078e3cff */
[----:B------:R-:W-:Y:S06]  /*0d90*/  BRA.U UP0, `(.L_x_2) ;  /* 0xfffffff5004c7547 */ /* 0x000fec000b83ffff */
[----:B------:R-:W-:-:S05]  /*0da0*/  VIADD R11, R11, 0x1 ;  /* 0x000000010b0b7836 */ /* 0x000fca0000000000 */
[----:B------:R-:W-:-:S13]  /*0db0*/  ISETP.NE.AND P0, PT, R11, 0x5, PT ;  /* 0x000000050b00780c */ /* 0x000fda0003f05270 */
[----:B------:R-:W-:Y:S05]  /*0dc0*/  @P0 BRA `(.L_x_3) ;  /* 0xfffffff400300947 */ /* 0x000fea000383ffff */
[----:B------:R0:W-:Y:S01]  /*0dd0*/  STL [R1+0x14], R17 ;  /* 0x0000141101007387 */ /* 0x0001e20000100800 */
[----:B------:R-:W-:-:S03]  /*0de0*/  ISETP.NE.U32.AND P0, PT, R49, 0x1, PT ;  /* 0x000000013100780c */ /* 0x000fc60003f05070 */
[----:B------:R0:W-:Y:S01]  /*0df0*/  STL.64 [R1+0x18], R18 ;  /* 0x0000181201007387 */ /* 0x0001e20000100a00 */
[----:B------:R-:W-:-:S03]  /*0e00*/  ISETP.NE.AND.EX P0, PT, RZ, RZ, PT, P0 ;  /* 0x000000ffff00720c */ /* 0x000fc60003f05300 */
[----:B------:R0:W-:Y:S10]  /*0e10*/  STL.64 [R1+0x20], R22 ;  /* 0x0000201601007387 */ /* 0x0001f40000100a00 */
[----:B------:R-:W-:Y:S05]  /*0e20*/  @!P0 BRA `(.L_x_1) ;  /* 0x0000001800048947 */ /* 0x000fea0003800000 */
[----:B------:R-:W-:Y:S01]  /*0e30*/  UMOV UR4, URZ ;  /* 0x000000ff00047c82 */ /* 0x000fe20008000000 */
[----:B------:R-:W-:Y:S01]  /*0e40*/  UMOV UR5, URZ ;  /* 0x000000ff00057c82 */ /* 0x000fe20008000000 */
[----:B------:R-:W-:Y:S01]  /*0e50*/  IMAD.MOV.U32 R11, RZ, RZ, RZ ;  /* 0x000000ffff0b7224 */ /* 0x000fe200078e00ff */
[----:B0-----:R-:W-:Y:S01]  /*0e60*/  MOV R19, UR5 ;  /* 0x0000000500137c02 */ /* 0x001fe20008000f00 */
[----:B------:R-:W-:Y:S02]  /*0e70*/  IMAD.MOV.U32 R17, RZ, RZ, RZ ;  /* 0x000000ffff117224 */ /* 0x000fe400078e00ff */
[----:B------:R-:W-:Y:S02]  /*0e80*/  IMAD.U32 R18, RZ, RZ, UR4 ;  /* 0x00000004ff127e24 */ /* 0x000fe4000f8e00ff */
[----:B------:R-:W-:Y:S02]  /*0e90*/  IMAD.U32 R22, RZ, RZ, UR4 ;  /* 0x00000004ff167e24 */ /* 0x000fe4000f8e00ff */
[----:B------:R-:W-:-:S07]  /*0ea0*/  IMAD.U32 R23, RZ, RZ, UR5 ;  /* 0x00000005ff177e24 */ /* 0x000fce000f8e00ff */
.L_x_5:
[----:B------:R-:W-:-:S06]  /*0eb0*/  IMAD R12, R11, 0x4, R0 ;  /* 0x000000040b0c7824 */ /* 0x000fcc00078e0200 */
[----:B------:R-:W5:Y:S01]  /*0ec0*/  LDL R12, [R12+0x4] ;  /* 0x000004000c0c7983 */ /* 0x000f620000100800 */
[----:B------:R-:W-:Y:S01]  /*0ed0*/  IMAD.SHL.U32 R13, R11, 0x20, RZ ;  /* 0x000000200b0d7824 */ /* 0x000fe200078e00ff */
[----:B------:R-:W-:-:S06]  /*0ee0*/  UMOV UR4, URZ ;  /* 0x000000ff00047c82 */ /* 0x000fcc0008000000 */
.L_x_4:
        /* <DEDUP_REMOVED lines=181> */
[----:B------:R-:W-:Y:S05]  /*1a40*/  @P0 BRA `(.L_x_1) ;  /* 0x0000000800fc0947 */ /* 0x000fea0003800000 */
[----:B------:R-:W-:Y:S01]  /*1a50*/  UMOV UR4, URZ ;  /* 0x000000ff00047c82 */ /* 0x000fe20008000000 */
[----:B------:R-:W-:Y:S01]  /*1a60*/  UMOV UR5, URZ ;  /* 0x000000ff00057c82 */ /* 0x000fe20008000000 */
[----:B------:R-:W-:Y:S01]  /*1a70*/  IMAD.MOV.U32 R11, RZ, RZ, RZ ;  /* 0x000000ffff0b7224 */ /* 0x000fe200078e00ff */
[----:B--2---:R-:W-:Y:S01]  /*1a80*/  MOV R19, UR5 ;  /* 0x0000000500137c02 */ /* 0x004fe20008000f00 */
[----:B------:R-:W-:Y:S02]  /*1a90*/  IMAD.MOV.U32 R17, RZ, RZ, RZ ;  /* 0x000000ffff117224 */ /* 0x000fe400078e00ff */
[----:B------:R-:W-:Y:S02]  /*1aa0*/  IMAD.U32 R18, RZ, RZ, UR4 ;  /* 0x00000004ff127e24 */ /* 0x000fe4000f8e00ff */
[----:B------:R-:W-:Y:S02]  /*1ab0*/  IMAD.U32 R22, RZ, RZ, UR4 ;  /* 0x00000004ff167e24 */ /* 0x000fe4000f8e00ff */
[----:B------:R-:W-:-:S07]  /*1ac0*/  IMAD.U32 R23, RZ, RZ, UR5 ;  /* 0x00000005ff177e24 */ /* 0x000fce000f8e00ff */
.L_x_7:
[----:B------:R-:W-:-:S06]  /*1ad0*/  IMAD R12, R11, 0x4, R0 ;  /* 0x000000040b0c7824 */ /* 0x000fcc00078e0200 */
[----:B------:R-:W5:Y:S01]  /*1ae0*/  LDL R12, [R12+0x4] ;  /* 0x000004000c0c7983 */ /* 0x000f620000100800 */
[----:B------:R-:W-:Y:S01]  /*1af0*/  IMAD.SHL.U32 R13, R11, 0x20, RZ ;  /* 0x000000200b0d7824 */ /* 0x000fe200078e00ff */
[----:B------:R-:W-:-:S06]  /*1b00*/  UMOV UR4, URZ ;  /* 0x000000ff00047c82 */ /* 0x000fcc0008000000 */
.L_x_6:
        /* <DEDUP_REMOVED lines=176> */
[----:B------:R3:W-:Y:S04]  /*2610*/  STL [R1+0x14], R17 ;  /* 0x0000141101007387 */ /* 0x0007e80000100800 */
[----:B------:R3:W-:Y:S04]  /*2620*/  STL.64 [R1+0x18], R18 ;  /* 0x0000181201007387 */ /* 0x0007e80000100a00 */
[----:B------:R3:W-:Y:S02]  /*2630*/  STL.64 [R1+0x20], R22 ;  /* 0x0000201601007387 */ /* 0x0007e40000100a00 */
.L_x_1:
[----:B------:R-:W-:Y:S01]  /*2640*/  ISETP.GE.U32.AND P0, PT, R8, 0x4, PT ;  /* 0x000000040800780c */ /* 0x000fe20003f06070 */
[----:B------:R-:W-:Y:S01]  /*2650*/  VIADD R10, R10, 0x1 ;  /* 0x000000010a0a7836 */ /* 0x000fe20000000000 */
[--C-:B------:R-:W-:Y:S02]  /*2660*/  SHF.R.U64 R8, R8, 0x2, R9.reuse ;  /* 0x0000000208087819 */ /* 0x100fe40000001209 */
[----:B------:R-:W-:Y:S02]  /*2670*/  ISETP.GE.U32.AND.EX P0, PT, R9, RZ, PT, P0 ;  /* 0x000000ff0900720c */ /* 0x000fe40003f06100 */
[----:B------:R-:W-:-:S11]  /*2680*/  SHF.R.U32.HI R9, RZ, 0x2, R9 ;  /* 0x00000002ff097819 */ /* 0x000fd60000011609 */
[----:B------:R-:W-:Y:S05]  /*2690*/  @P0 BRA `(.L_x_8) ;  /* 0xffffffd800d40947 */ /* 0x000fea000383ffff */
.L_x_0:
[----:B------:R-:W-:Y:S01]  /*26a0*/  ISETP.NE.AND P0, PT, R3, RZ, PT ;  /* 0x000000ff0300720c */ /* 0x000fe20003f05270 */
[----:B------:R-:W-:Y:S01]  /*26b0*/  BSSY.RECONVERGENT B0, `(.L_x_9) ;  /* 0x0000255000007945 */ /* 0x000fe20003800200 */
[----:B------:R-:W-:-:S11]  /*26c0*/  IMAD.MOV.U32 R25, RZ, RZ, R3 ;  /* 0x000000ffff197224 */ /* 0x000fd600078e0003 */
[----:B------:R-:W-:Y:S05]  /*26d0*/  @!P0 BRA `(.L_x_10) ;  /* 0x0000002400488947 */ /* 0x000fea0003800000 */
[----:B------:R-:W-:-:S07]  /*26e0*/  IMAD.MOV.U32 R8, RZ, RZ, RZ ;  /* 0x000000ffff087224 */ /* 0x000fce00078e00ff */
.L_x_19:
[----:B------:R-:W-:Y:S01]  /*26f0*/  LOP3.LUT R49, R3, 0x3, RZ, 0xc0, !PT ;  /* 0x0000000303317812 */ /* 0x000fe200078ec0ff */
[----:B------:R-:W-:Y:S03]  /*2700*/  BSSY.RECONVERGENT B1, `(.L_x_11) ;  /* 0x0000249000017945 */ /* 0x000fe60003800200 */
[----:B------:R-:W-:-:S04]  /*2710*/  ISETP.NE.U32.AND P0, PT, R49, RZ, PT ;  /* 0x000000ff3100720c */ /* 0x000fc80003f05070 */
[----:B------:R-:W-:-:S13]  /*2720*/  ISETP.NE.AND.EX P0, PT, RZ, RZ, PT, P0 ;  /* 0x000000ffff00720c */ /* 0x000fda0003f05300 */
[----:B----4-:R-:W-:Y:S05]  /*2730*/  @!P0 BRA `(.L_x_12) ;  /* 0x0000002400148947 */ /* 0x010fea0003800000 */
[----:B------:R-:W4:Y:S01]  /*2740*/  LDC.64 R4, c[0x4][0x10] ;  /* 0x01000400ff047b82 */ /* 0x000f220000000a00 */
[----:B------:R-:W-:Y:S01]  /*2750*/  UMOV UR4, URZ ;  /* 0x000000ff00047c82 */ /* 0x000fe20008000000 */
[----:B------:R-:W-:Y:S01]  /*2760*/  UMOV UR5, URZ ;  /* 0x000000ff00057c82 */ /* 0x000fe20008000000 */
[----:B------:R-:W-:Y:S02]  /*2770*/  HFMA2 R9, -RZ, RZ, 0, 0 ;  /* 0x00000000ff097431 */ /* 0x000fe400000001ff */
[----:B0123--:R-:W-:Y:S02]  /*2780*/  IMAD.MOV.U32 R17, RZ, RZ, RZ ;  /* 0x000000ffff117224 */ /* 0x00ffe400078e00ff */
[----:B------:R-:W-:Y:S02]  /*2790*/  IMAD.U32 R18, RZ, RZ, UR4 ;  /* 0x00000004ff127e24 */ /* 0x000fe4000f8e00ff */
[----:B------:R-:W-:Y:S02]  /*27a0*/  IMAD.U32 R19, RZ, RZ, UR5 ;  /* 0x00000005ff137e24 */ /* 0x000fe4000f8e00ff */
[----:B------:R-:W-:-:S02]  /*27b0*/  IMAD.U32 R22, RZ, RZ, UR4 ;  /* 0x00000004ff167e24 */ /* 0x000fc4000f8e00ff */
[----:B------:R-:W-:Y:S02]  /*27c0*/  IMAD.U32 R23, RZ, RZ, UR5 ;  /* 0x00000005ff177e24 */ /* 0x000fe4000f8e00ff */
[----:B----4-:R-:W-:-:S07]  /*27d0*/  IMAD.WIDE.U32 R4, R8, 0xc80, R4 ;  /* 0x00000c8008047825 */ /* 0x010fce00078e0004 */
.L_x_14:
[----:B------:R-:W-:-:S06]  /*27e0*/  IMAD R10, R9, 0x4, R0 ;  /* 0x00000004090a7824 */ /* 0x000fcc00078e0200 */
[----:B------:R-:W5:Y:S01]  /*27f0*/  LDL R10, [R10+0x4] ;  /* 0x000004000a0a7983 */ /* 0x000f620000100800 */
[----:B------:R-:W-:Y:S01]  /*2800*/  IMAD.SHL.U32 R11, R9, 0x20, RZ ;  /* 0x00000020090b7824 */ /* 0x000fe200078e00ff */
[----:B------:R-:W-:-:S06]  /*2810*/  UMOV UR4, URZ ;  /* 0x000000ff00047c82 */ /* 0x000fcc0008000000 */
.L_x_13:
        /* <DEDUP_REMOVED lines=184> */
[----:B------:R-:W-:Y:S02]  /*33a0*/  HFMA2 R9, -RZ, RZ, 0, 0 ;  /* 0x00000000ff097431 */ /* 0x000fe400000001ff */
[----:B----4-:R-:W-:Y:S02]  /*33b0*/  IMAD.MOV.U32 R17, RZ, RZ, RZ ;  /* 0x000000ffff117224 */ /* 0x010fe400078e00ff */
[----:B------:R-:W-:Y:S02]  /*33c0*/  IMAD.U32 R18, RZ, RZ, UR4 ;  /* 0x00000004ff127e24 */ /* 0x000fe4000f8e00ff */
[----:B------:R-:W-:Y:S02]  /*33d0*/  IMAD.U32 R19, RZ, RZ, UR5 ;  /* 0x00000005ff137e24 */ /* 0x000fe4000f8e00ff */
[----:B------:R-:W-:-:S02]  /*33e0*/  IMAD.U32 R22, RZ, RZ, UR4 ;  /* 0x00000004ff167e24 */ /* 0x000fc4000f8e00ff */
[----:B------:R-:W-:-:S07]  /*33f0*/  IMAD.U32 R23, RZ, RZ, UR5 ;  /* 0x00000005ff177e24 */ /* 0x000fce000f8e00ff */
.L_x_16:
[----:B------:R-:W-:-:S06]  /*3400*/  IMAD R10, R9, 0x4, R0 ;  /* 0x00000004090a7824 */ /* 0x000fcc00078e0200 */
[----:B------:R-:W5:Y:S01]  /*3410*/  LDL R10, [R10+0x4] ;  /* 0x000004000a0a7983 */ /* 0x000f620000100800 */
[----:B------:R-:W-:Y:S01]  /*3420*/  IMAD.SHL.U32 R11, R9, 0x20, RZ ;  /* 0x00000020090b7824 */ /* 0x000fe200078e00ff */
[----:B------:R-:W-:-:S06]  /*3430*/  UMOV UR4, URZ ;  /* 0x000000ff00047c82 */ /* 0x000fcc0008000000 */
.L_x_15:
        /* <DEDUP_REMOVED lines=184> */
[----:B------:R-:W-:Y:S02]  /*3fc0*/  HFMA2 R9, -RZ, RZ, 0, 0 ;  /* 0x00000000ff097431 */ /* 0x000fe400000001ff */
[----:B0-----:R-:W-:Y:S02]  /*3fd0*/  IMAD.MOV.U32 R17, RZ, RZ, RZ ;  /* 0x000000ffff117224 */ /* 0x001fe400078e00ff */
[----:B------:R-:W-:Y:S02]  /*3fe0*/  IMAD.U32 R18, RZ, RZ, UR4 ;  /* 0x00000004ff127e24 */ /* 0x000fe4000f8e00ff */
[----:B------:R-:W-:Y:S02]  /*3ff0*/  IMAD.U32 R19, RZ, RZ, UR5 ;  /* 0x00000005ff137e24 */ /* 0x000fe4000f8e00ff */
[----:B------:R-:W-:-:S02]  /*4000*/  IMAD.U32 R22, RZ, RZ, UR4 ;  /* 0x00000004ff167e24 */ /* 0x000fc4000f8e00ff */
[----:B------:R-:W-:-:S07]  /*4010*/  IMAD.U32 R23, RZ, RZ, UR5 ;  /* 0x00000005ff177e24 */ /* 0x000fce000f8e00ff */
.L_x_18:
[----:B------:R-:W-:-:S06]  /*4020*/  IMAD R10, R9, 0x4, R0 ;  /* 0x00000004090a7824 */ /* 0x000fcc00078e0200 */
[----:B------:R-:W5:Y:S01]  /*4030*/  LDL R10, [R10+0x4] ;  /* 0x000004000a0a7983 */ /* 0x000f620000100800 */
[----:B------:R-:W-:Y:S01]  /*4040*/  IMAD.SHL.U32 R11, R9, 0x20, RZ ;  /* 0x00000020090b7824 */ /* 0x000fe200078e00ff */
[----:B------:R-:W-:-:S06]  /*4050*/  UMOV UR4, URZ ;  /* 0x000000ff00047c82 */ /* 0x000fcc0008000000 */
.L_x_17:
        /* <DEDUP_REMOVED lines=179> */
.L_x_12:
[----:B------:R-:W-:Y:S05]  /*4b90*/  BSYNC.RECONVERGENT B1 ;  /* 0x0000000000017941 */ /* 0x000fea0003800200 */
.L_x_11:
[C---:B------:R-:W-:Y:S02]  /*4ba0*/  ISETP.GT.U32.AND P0, PT, R3.reuse, 0x3, PT ;  /* 0x000000030300780c */ /* 0x040fe40003f04070 */
[--C-:B------:R-:W-:Y:S02]  /*4bb0*/  SHF.R.U64 R3, R3, 0x2, R2.reuse ;  /* 0x0000000203037819 */ /* 0x100fe40000001202 */
[----:B------:R-:W-:Y:S02]  /*4bc0*/  ISETP.GT.U32.AND.EX P0, PT, R2, RZ, PT, P0 ;  /* 0x000000ff0200720c */ /* 0x000fe40003f04100 */
[----:B------:R-:W-:Y:S02]  /*4bd0*/  SHF.R.U32.HI R2, RZ, 0x2, R2 ;  /* 0x00000002ff027819 */ /* 0x000fe40000011602 */
[----:B------:R-:W-:-:S09]  /*4be0*/  IADD3 R8, PT, PT, R8, 0x1, RZ ;  /* 0x0000000108087810 */ /* 0x000fd20007ffe0ff */
[----:B------:R-:W-:Y:S05]  /*4bf0*/  @P0 BRA `(.L_x_19) ;  /* 0xffffffd800bc0947 */ /* 0x000fea000383ffff */
.L_x_10:
[----:B------:R-:W-:Y:S05]  /*4c00*/  BSYNC.RECONVERGENT B0 ;  /* 0x0000000000007941 */ /* 0x000fea0003800200 */
.L_x_9:
[----:B------:R-:W-:Y:S01]  /*4c10*/  IMAD R85, R25, 0x587c5, R16 ;  /* 0x000587c519557824 */ /* 0x000fe200078e0210 */
[----:B-1----:R-:W-:Y:S01]  /*4c20*/  MOV R16, 0x0 ;  /* 0x0000000000107802 */ /* 0x002fe20000000f00 */
[----:B------:R1:W-:Y:S01]  /*4c30*/  STL.64 [R1+0x28], RZ ;  /* 0x000028ff01007387 */ /* 0x0003e20000100a00 */
[----:B------:R-:W5:Y:S01]  /*4c40*/  LDCU.64 UR4, c[0x4][0x78] ;  /* 0x01000f00ff0477ac */ /* 0x000f620008000a00 */
[----:B------:R-:W-:Y:S01]  /*4c50*/  CS2R R6, SRZ ;  /* 0x0000000000067805 */ /* 0x000fe2000001ff00 */
[----:B------:R1:W0:Y:S01]  /*4c60*/  LDC.64 R2, c[0x4][R16] ;  /* 0x0100000010027b82 */ /* 0x0002220000000a00 */
[----:B------:R1:W-:Y:S01]  /*4c70*/  STL [R1+0x30], RZ ;  /* 0x000030ff01007387 */ /* 0x0003e20000100800 */
[----:B------:R-:W-:Y:S01]  /*4c80*/  UIADD3 UR40, UP0, UPT, UR38, 0x8, URZ ;  /* 0x0000000826287890 */ /* 0x000fe2000ff1e0ff */
[----:B------:R-:W-:Y:S02]  /*4c90*/  IMAD.MOV.U32 R83, RZ, RZ, RZ ;  /* 0x000000ffff537224 */ /* 0x000fe400078e00ff */
[----:B------:R1:W-:Y:S01]  /*4ca0*/  STL.64 [R1+0x38], RZ ;  /* 0x000038ff01007387 */ /* 0x0003e20000100a00 */
[----:B------:R-:W-:-:S03]  /*4cb0*/  UIADD3.X UR41, UPT, UPT, URZ, UR39, URZ, UP0, !UPT ;  /* 0x00000027ff297290 */ /* 0x000fc600087fe4ff */
[----:B------:R1:W-:Y:S01]  /*4cc0*/  STL [R1+0x10], R85 ;  /* 0x0000105501007387 */ /* 0x0003e20000100800 */
[----:B-----5:R-:W-:Y:S02]  /*4cd0*/  IMAD.U32 R4, RZ, RZ, UR4 ;  /* 0x00000004ff047e24 */ /* 0x020fe4000f8e00ff */
[----:B------:R-:W-:-:S07]  /*4ce0*/  IMAD.U32 R5, RZ, RZ, UR5 ;  /* 0x00000005ff057e24 */ /* 0x000fce000f8e00ff */
[----:B------:R-:W-:-:S07]  /*4cf0*/  LEPC R20, `(.L_x_20) ;  /* 0x000000001014794e */ /* 0x000fce0000000000 */
[----:B01234-:R-:W-:Y:S05]  /*4d00*/  CALL.ABS.NOINC R2 ;  /* 0x0000000002007343 */ /* 0x01ffea0003c00000 */
.L_x_20:
[----:B------:R0:W-:Y:S01]  /*4d10*/  STL.64 [R1+0x40], R24 ;  /* 0x0000401801007387 */ /* 0x0001e20000100a00 */
[----:B------:R0:W1:Y:S01]  /*4d20*/  LDC.64 R2, c[0x4][R16] ;  /* 0x0100000010027b82 */ /* 0x0000620000000a00 */
[----:B------:R-:W2:Y:S01]  /*4d30*/  LDCU.64 UR4, c[0x4][0x80] ;  /* 0x01001000ff0477ac */ /* 0x000ea20008000a00 */
[----:B------:R-:W-:-:S05]  /*4d40*/  IMAD.U32 R26, RZ, RZ, UR38 ;  /* 0x00000026ff1a7e24 */ /* 0x000fca000f8e00ff */
[----:B------:R-:W-:-:S05]  /*4d50*/  IADD3 R26, P0, PT, R26, 0x40, RZ ;  /* 0x000000401a1a7810 */ /* 0x000fca0007f1e0ff */
[----:B------:R-:W-:Y:S02]  /*4d60*/  IMAD.X R27, RZ, RZ, UR39, P0 ;  /* 0x00000027ff1b7e24 */ /* 0x000fe400080e06ff */
[----:B------:R-:W-:Y:S02]  /*4d70*/  IMAD.MOV.U32 R6, RZ, RZ, R26 ;  /* 0x000000ffff067224 */ /* 0x000fe400078e001a */
[----:B------:R-:W-:Y:S02]  /*4d80*/  IMAD.MOV.U32 R7, RZ, RZ, R27 ;  /* 0x000000ffff077224 */ /* 0x000fe400078e001b */
[----:B--2---:R-:W-:Y:S02]  /*4d90*/  IMAD.U32 R4, RZ, RZ, UR4 ;  /* 0x00000004ff047e24 */ /* 0x004fe4000f8e00ff */
[----:B0-----:R-:W-:-:S07]  /*4da0*/  IMAD.U32 R5, RZ, RZ, UR5 ;  /* 0x00000005ff057e24 */ /* 0x001fce000f8e00ff */
[----:B------:R-:W-:-:S07]  /*4db0*/  LEPC R20, `(.L_x_21) ;  /* 0x000000001014794e */ /* 0x000fce0000000000 */
[----:B-1----:R-:W-:Y:S05]  /*4dc0*/  CALL.ABS.NOINC R2 ;  /* 0x0000000002007343 */ /* 0x002fea0003c00000 */
.L_x_21:
[----:B------:R-:W0:Y:S01]  /*4dd0*/  LDC R0, c[0x3][0x50] ;  /* 0x00c01400ff007b82 */ /* 0x000e220000000800 */
[----:B------:R-:W1:Y:S01]  /*4de0*/  LDCU.64 UR4, c[0x4][0x88] ;  /* 0x01001100ff0477ac */ /* 0x000e620008000a00 */
[----:B------:R-:W-:Y:S02]  /*4df0*/  IMAD.MOV.U32 R6, RZ, RZ, R26 ;  /* 0x000000ffff067224 */ /* 0x000fe400078e001a */
[----:B------:R-:W-:-:S04]  /*4e00*/  IMAD.MOV.U32 R7, RZ, RZ, R27 ;  /* 0x000000ffff077224 */ /* 0x000fc800078e001b */
[----:B------:R2:W3:Y:S01]  /*4e10*/  LDC.64 R2, c[0x4][R16] ;  /* 0x0100000010027b82 */ /* 0x0004e20000000a00 */
[----:B-1----:R-:W-:Y:S01]  /*4e20*/  MOV R4, UR4 ;  /* 0x0000000400047c02 */ /* 0x002fe20008000f00 */
[----:B------:R-:W-:Y:S01]  /*4e30*/  IMAD.U32 R5, RZ, RZ, UR5 ;  /* 0x00000005ff057e24 */ /* 0x000fe2000f8e00ff */
[----:B0-----:R2:W-:Y:S06]  /*4e40*/  STL [R1+0x40], R0 ;  /* 0x0000400001007387 */ /* 0x0015ec0000100800 */
[----:B------:R-:W-:-:S07]  /*4e50*/  LEPC R20, `(.L_x_22) ;  /* 0x000000001014794e */ /* 0x000fce0000000000 */
[----:B--23--:R-:W-:Y:S05]  /*4e60*/  CALL.ABS.NOINC R2 ;  /* 0x0000000002007343 */ /* 0x00cfea0003c00000 */
.L_x_22:
[----:B------:R-:W0:Y:S01]  /*4e70*/  LDC.64 R2, c[0x3][0x58] ;  /* 0x00c01600ff027b82 */ /* 0x000e220000000a00 */
[----:B------:R1:W-:Y:S01]  /*4e80*/  STL [R1+0x40], RZ ;  /* 0x000040ff01007387 */ /* 0x0003e20000100800 */
[----:B------:R-:W2:Y:S01]  /*4e90*/  LDCU.64 UR4, c[0x4][0x90] ;  /* 0x01001200ff0477ac */ /* 0x000ea20008000a00 */
[----:B------:R-:W-:Y:S02]  /*4ea0*/  IMAD.MOV.U32 R6, RZ, RZ, R26 ;  /* 0x000000ffff067224 */ /* 0x000fe400078e001a */
[----:B------:R-:W-:-:S03]  /*4eb0*/  IMAD.MOV.U32 R7, RZ, RZ, R27 ;  /* 0x000000ffff077224 */ /* 0x000fc600078e001b */
[----:B------:R1:W3:Y:S01]  /*4ec0*/  LDC.64 R8, c[0x4][R16] ;  /* 0x0100000010087b82 */ /* 0x0002e20000000a00 */
[----:B--2---:R-:W-:Y:S02]  /*4ed0*/  IMAD.U32 R4, RZ, RZ, UR4 ;  /* 0x00000004ff047e24 */ /* 0x004fe4000f8e00ff */
[----:B------:R-:W-:Y:S01]  /*4ee0*/  IMAD.U32 R5, RZ, RZ, UR5 ;  /* 0x00000005ff057e24 */ /* 0x000fe2000f8e00ff */
[----:B0-----:R1:W-:Y:S06]  /*4ef0*/  STL.64 [R1+0x48], R2 ;  /* 0x0000480201007387 */ /* 0x0013ec0000100a00 */
[----:B------:R-:W-:-:S07]  /*4f00*/  LEPC R20, `(.L_x_23) ;  /* 0x000000001014794e */ /* 0x000fce0000000000 */
[----:B-1-3--:R-:W-:Y:S05]  /*4f10*/  CALL.ABS.NOINC R8 ;  /* 0x0000000008007343 */ /* 0x00afea0003c00000 */
.L_x_23:
[----:B------:R-:W0:Y:S01]  /*4f20*/  LDC.64 R2, c[0x3][0x60] ;  /* 0x00c01800ff027b82 */ /* 0x000e220000000a00 */
[----:B------:R-:W-:Y:S01]  /*4f30*/  IMAD.MOV.U32 R0, RZ, RZ, 0x1 ;  /* 0x00000001ff007424 */ /* 0x000fe200078e00ff */
[----:B------:R-:W1:Y:S01]  /*4f40*/  LDCU.64 UR4, c[0x4][0x90] ;  /* 0x01001200ff0477ac */ /* 0x000e620008000a00 */
[----:B------:R-:W-:Y:S02]  /*4f50*/  IMAD.MOV.U32 R6, RZ, RZ, R26 ;  /* 0x000000ffff067224 */ /* 0x000fe400078e001a */
[----:B------:R-:W-:Y:S01]  /*4f60*/  IMAD.MOV.U32 R7, RZ, RZ, R27 ;  /* 0x000000ffff077224 */ /* 0x000fe200078e001b */
[----:B------:R2:W-:Y:S01]  /*4f70*/  STL [R1+0x40], R0 ;  /* 0x0000400001007387 */ /* 0x0005e20000100800 */
[----:B------:R-:W-:Y:S01]  /*4f80*/  IMAD.MOV.U32 R81, RZ, RZ, 0x1 ;  /* 0x00000001ff517424 */ /* 0x000fe200078e00ff */
[----:B------:R2:W3:Y:S01]  /*4f90*/  LDC.64 R8, c[0x4][R16] ;  /* 0x0100000010087b82 */ /* 0x0004e20000000a00 */
[----:B-1----:R-:W-:Y:S01]  /*4fa0*/  IMAD.U32 R4, RZ, RZ, UR4 ;  /* 0x00000004ff047e24 */ /* 0x002fe2000f8e00ff */
[----:B------:R-:W-:Y:S01]  /*4fb0*/  MOV R5, UR5 ;  /* 0x0000000500057c02 */ /* 0x000fe20008000f00 */
[----:B0-----:R2:W-:Y:S06]  /*4fc0*/  STL.64 [R1+0x48], R2 ;  /* 0x0000480201007387 */ /* 0x0015ec0000100a00 */
[----:B------:R-:W-:-:S07]  /*4fd0*/  LEPC R20, `(.L_x_24) ;  /* 0x000000001014794e */ /* 0x000fce0000000000 */
[----:B--23--:R-:W-:Y:S05]  /*4fe0*/  CALL.ABS.NOINC R8 ;  /* 0x0000000008007343 */ /* 0x00cfea0003c00000 */
.L_x_24:
[----:B------:R-:W0:Y:S01]  /*4ff0*/  LDC.64 R2, c[0x3][0x68] ;  /* 0x00c01a00ff027b82 */ /* 0x000e220000000a00 */
[----:B------:R-:W-:Y:S01]  /*5000*/  IMAD.MOV.U32 R0, RZ, RZ, 0x2 ;  /* 0x00000002ff007424 */ /* 0x000fe200078e00ff */
[----:B------:R-:W1:Y:S01]  /*5010*/  LDCU.64 UR4, c[0x4][0x90] ;  /* 0x01001200ff0477ac */ /* 0x000e620008000a00 */
[----:B------:R-:W-:Y:S02]  /*5020*/  IMAD.MOV.U32 R6, RZ, RZ, R26 ;  /* 0x000000ffff067224 */ /* 0x000fe400078e001a */
[----:B------:R-:W-:Y:S01]  /*5030*/  IMAD.MOV.U32 R7, RZ, RZ, R27 ;  /* 0x000000ffff077224 */ /* 0x000fe200078e001b */
[----:B------:R2:W-:Y:S02]  /*5040*/  STL [R1+0x40], R0 ;  /* 0x0000400001007387 */ /* 0x0005e40000100800 */
[----:B------:R2:W3:Y:S01]  /*5050*/  LDC.64 R8, c[0x4][R16] ;  /* 0x0100000010087b82 */ /* 0x0004e20000000a00 */
[----:B-1----:R-:W-:Y:S02]  /*5060*/  IMAD.U32 R4, RZ, RZ, UR4 ;  /* 0x00000004ff047e24 */ /* 0x002fe4000f8e00ff */
[----:B------:R-:W-:Y:S01]  /*5070*/  IMAD.U32 R5, RZ, RZ, UR5 ;  /* 0x00000005ff057e24 */ /* 0x000fe2000f8e00ff */
[----:B0-----:R2:W-:Y:S06]  /*5080*/  STL.64 [R1+0x48], R2 ;  /* 0x0000480201007387 */ /* 0x0015ec0000100a00 */
[----:B------:R-:W-:-:S07]  /*5090*/  LEPC R20, `(.L_x_25) ;  /* 0x000000001014794e */ /* 0x000fce0000000000 */
[----:B--23--:R-:W-:Y:S05]  /*50a0*/  CALL.ABS.NOINC R8 ;  /* 0x0000000008007343 */ /* 0x00cfea0003c00000 */
.L_x_25:
[----:B------:R-:W0:Y:S01]  /*50b0*/  LDCU UR4, c[0x3][0x50] ;  /* 0x00c00a00ff0477ac */ /* 0x000e220008000800 */
[----:B------:R-:W-:Y:S01]  /*50c0*/  SHF.R.U32.HI R0, RZ, 0x2, R17 ;  /* 0x00000002ff007819 */ /* 0x000fe20000011611 */
[----:B------:R-:W-:Y:S01]  /*50d0*/  IMAD.SHL.U32 R2, R23, 0x10, RZ ;  /* 0x0000001017027824 */ /* 0x000fe200078e00ff */
[----:B------:R1:W2:Y:S01]  /*50e0*/  LDC.64 R10, c[0x4][R16] ;  /* 0x01000000100a7b82 */ /* 0x0002a20000000a00 */
[----:B------:R-:W-:Y:S01]  /*50f0*/  IMAD.MOV.U32 R5, RZ, RZ, 0x2f800000 ;  /* 0x2f800000ff057424 */ /* 0x000fe200078e00ff */
[----:B------:R-:W-:Y:S01]  /*5100*/  LOP3.LUT R0, R0, R17, RZ, 0x3c, !PT ;  /* 0x0000001100007212 */ /* 0x000fe200078e3cff */
[----:B------:R-:W-:Y:S01]  /*5110*/  UMOV UR5, 0x3feffffd ;  /* 0x3feffffd00057882 */ /* 0x000fe20000000000 */
[----:B------:R-:W-:Y:S02]  /*5120*/  IMAD.MOV.U32 R6, RZ, RZ, R26 ;  /* 0x000000ffff067224 */ /* 0x000fe400078e001a */
[----:B------:R-:W-:Y:S01]  /*5130*/  SHF.L.U32 R3, R0, 0x1, RZ ;  /* 0x0000000100037819 */ /* 0x000fe200000006ff */
[----:B------:R-:W-:-:S03]  /*5140*/  IMAD.MOV.U32 R7, RZ, RZ, R27 ;  /* 0x000000ffff077224 */ /* 0x000fc600078e001b */
[----:B------:R-:W-:-:S04]  /*5150*/  LOP3.LUT R3, R23, R2, R3, 0x96, !PT ;  /* 0x0000000217037212 */ /* 0x000fc800078e9603 */
[----:B------:R-:W-:Y:S01]  /*5160*/  LOP3.LUT R0, R3, R0, RZ, 0x3c, !PT ;  /* 0x0000000003007212 */ /* 0x000fe200078e3cff */
[----:B0-----:R-:W-:-:S03]  /*5170*/  UIADD3 UR4, UPT, UPT, UR4, -0x1, URZ ;  /* 0xffffffff04047890 */ /* 0x001fc6000fffe0ff */
[----:B------:R-:W-:-:S04]  /*5180*/  IADD3 R0, PT, PT, R85, 0x587c5, R0 ;  /* 0x000587c555007810 */ /* 0x000fc80007ffe000 */
[----:B------:R-:W-:Y:S02]  /*5190*/  I2FP.F32.U32 R0, R0 ;  /* 0x0000000000007245 */ /* 0x000fe40000201000 */
[----:B------:R-:W0:Y:S01]  /*51a0*/  I2F.F64 R2, UR4 ;  /* 0x0000000400027d12 */ /* 0x000e220008201c00 */
[----:B------:R-:W-:Y:S02]  /*51b0*/  UMOV UR4, 0xe7210be9 ;  /* 0xe7210be900047882 */ /* 0x000fe40000000000 */
[----:B------:R-:W-:-:S05]  /*51c0*/  FFMA R0, R0, R5, 1.1641532182693481445e-10 ;  /* 0x2f00000000007423 */ /* 0x000fca0000000005 */
[----:B------:R-:W3:Y:S01]  /*51d0*/  F2F.F64.F32 R4, R0 ;  /* 0x0000000000047310 */ /* 0x000ee20000201800 */
[----:B0-----:R-:W-:Y:S01]  /*51e0*/  DADD R2, R2, UR4 ;  /* 0x0000000402027e29 */ /* 0x001fe20008000000 */
[----:B------:R-:W0:Y:S07]  /*51f0*/  LDCU.64 UR4, c[0x4][0x98] ;  /* 0x01001300ff0477ac */ /* 0x000e2e0008000a00 */
[----:B---3--:R-:W-:-:S10]  /*5200*/  DMUL R2, R2, R4 ;  /* 0x0000000402027228 */ /* 0x008fd40000000000 */
[----:B------:R-:W3:Y:S01]  /*5210*/  F2F.F32.F64 R2, R2 ;  /* 0x0000000200027310 */ /* 0x000ee20000301000 */
[----:B0-----:R-:W-:Y:S02]  /*5220*/  IMAD.U32 R4, RZ, RZ, UR4 ;  /* 0x00000004ff047e24 */ /* 0x001fe4000f8e00ff */
[----:B------:R-:W-:Y:S02]  /*5230*/  IMAD.U32 R5, RZ, RZ, UR5 ;  /* 0x00000005ff057e24 */ /* 0x000fe4000f8e00ff */
[----:B---3--:R-:W-:-:S04]  /*5240*/  FADD R8, RZ, R2 ;  /* 0x00000002ff087221 */ /* 0x008fc80000000000 */
[----:B------:R-:W0:Y:S02]  /*5250*/  F2I.TRUNC.NTZ R68, R8 ;  /* 0x0000000800447305 */ /* 0x000e24000020f100 */
[----:B0-2---:R1:W-:Y:S02]  /*5260*/  STL [R1+0x40], R68 ;  /* 0x0000404401007387 */ /* 0x0053e40000100800 */
[----:B------:R-:W-:-:S07]  /*5270*/  LEPC R20, `(.L_x_26) ;  /* 0x000000001014794e */ /* 0x000fce0000000000 */
[----:B-1----:R-:W-:Y:S05]  /*5280*/  CALL.ABS.NOINC R10 ;  /* 0x000000000a007343 */ /* 0x002fea0003c00000 */
.L_x_26:
[----:B------:R0:W1:Y:S01]  /*5290*/  LDC.64 R2, c[0x4][R16] ;  /* 0x0100000010027b82 */ /* 0x0000620000000a00 */
[----:B------:R-:W2:Y:S01]  /*52a0*/  LDCU.64 UR4, c[0x4][0xa0] ;  /* 0x01001400ff0477ac */ /* 0x000ea20008000a00 */
[----:B------:R-:W-:Y:S01]  /*52b0*/  CS2R R6, SRZ ;  /* 0x0000000000067805 */ /* 0x000fe2000001ff00 */
[----:B--2---:R-:W-:Y:S02]  /*52c0*/  IMAD.U32 R4, RZ, RZ, UR4 ;  /* 0x00000004ff047e24 */ /* 0x004fe4000f8e00ff */
[----:B0-----:R-:W-:-:S07]  /*52d0*/  IMAD.U32 R5, RZ, RZ, UR5 ;  /* 0x00000005ff057e24 */ /* 0x001fce000f8e00ff */
[----:B------:R-:W-:-:S07]  /*52e0*/  LEPC R20, `(.L_x_27) ;  /* 0x000000001014794e */ /* 0x000fce0000000000 */
[----:B-1----:R-:W-:Y:S05]  /*52f0*/  CALL.ABS.NOINC R2 ;  /* 0x0000000002007343 */ /* 0x002fea0003c00000 */
.L_x_27:
[----:B------:R-:W0:Y:S01]  /*5300*/  LDC.64 R2, c[0x3][0x48] ;  /* 0x00c01200ff027b82 */ /* 0x000e220000000a00 */
[----:B------:R-:W1:Y:S01]  /*5310*/  LDCU.64 UR4, c[0x4][0x60] ;  /* 0x01000c00ff0477ac */ /* 0x000e620008000a00 */
[----:B0-----:R-:W-:-:S06]  /*5320*/  IMAD.WIDE R68, R68, 0x8, R2 ;  /* 0x0000000844447825 */ /* 0x001fcc00078e0202 */
[----:B------:R-:W2:Y:S01]  /*5330*/  LDG.E.64 R68, desc[UR36][R68.64] ;  /* 0x0000002444447981 */ /* 0x000ea2000c1e1b00 */
[----:B------:R0:W3:Y:S01]  /*5340*/  LDC.64 R2, c[0x4][R16] ;  /* 0x0100000010027b82 */ /* 0x0000e20000000a00 */
[----:B-1----:R-:W-:Y:S01]  /*5350*/  IMAD.U32 R4, RZ, RZ, UR4 ;  /* 0x00000004ff047e24 */ /* 0x002fe2000f8e00ff */
[----:B------:R-:W-:Y:S01]  /*5360*/  CS2R R6, SRZ ;  /* 0x0000000000067805 */ /* 0x000fe2000001ff00 */
[----:B------:R-:W-:Y:S01]  /*5370*/  IMAD.U32 R5, RZ, RZ, UR5 ;  /* 0x00000005ff057e24 */ /* 0x000fe2000f8e00ff */
[----:B0-23--:R-:W-:-:S07]  /*5380*/  SHF.R.U32.HI R63, RZ, 0x18, R69 ;  /* 0x00000018ff3f7819 */ /* 0x00dfce0000011645 */
[----:B------:R-:W-:-:S07]  /*5390*/  LEPC R20, `(.L_x_28) ;  /* 0x000000001014794e */ /* 0x000fce0000000000 */
[----:B------:R-:W-:Y:S05]  /*53a0*/  CALL.ABS.NOINC R2 ;  /* 0x0000000002007343 */ /* 0x000fea0003c00000 */
.L_x_28:
[----:B------:R-:W-:Y:S01]  /*53b0*/  SHF.R.U32.HI R79, RZ, 0x7, R63 ;  /* 0x00000007ff4f7819 */ /* 0x000fe2000001163f */
[----:B------:R0:W1:Y:S01]  /*53c0*/  LDC.64 R2, c[0x4][R16] ;  /* 0x0100000010027b82 */ /* 0x0000620000000a00 */
[----:B------:R-:W2:Y:S01]  /*53d0*/  LDCU.64 UR4, c[0x4][0x50] ;  /* 0x01000a00ff0477ac */ /* 0x000ea20008000a00 */
[----:B------:R-:W-:Y:S02]  /*53e0*/  IMAD.U32 R6, RZ, RZ, UR40 ;  /* 0x00000028ff067e24 */ /* 0x000fe4000f8e00ff */
[----:B------:R0:W-:Y:S01]  /*53f0*/  STL [R1+0x8], R79 ;  /* 0x0000084f01007387 */ /* 0x0001e20000100800 */
[----:B------:R-:W-:Y:S01]  /*5400*/  IMAD.U32 R7, RZ, RZ, UR41 ;  /* 0x00000029ff077e24 */ /* 0x000fe2000f8e00ff */
[----:B--2---:R-:W-:Y:S01]  /*5410*/  MOV R4, UR4 ;  /* 0x0000000400047c02 */ /* 0x004fe20008000f00 */
[----:B0-----:R-:W-:-:S07]  /*5420*/  IMAD.U32 R5, RZ, RZ, UR5 ;  /* 0x00000005ff057e24 */ /* 0x001fce000f8e00ff */
[----:B------:R-:W-:-:S07]  /*5430*/  LEPC R20, `(.L_x_29) ;  /* 0x000000001014794e */ /* 0x000fce0000000000 */
[----:B-1----:R-:W-:Y:S05]  /*5440*/  CALL.ABS.NOINC R2 ;  /* 0x0000000002007343 */ /* 0x002fea0003c00000 */
.L_x_29:
[----:B------:R-:W-:Y:S01]  /*5450*/  SHF.R.U32.HI R77, RZ, 0x6, R63 ;  /* 0x00000006ff4d7819 */ /* 0x000fe2000001163f */
[----:B------:R0:W1:Y:S01]  /*5460*/  LDC.64 R2, c[0x4][R16] ;  /* 0x0100000010027b82 */ /* 0x0000620000000a00 */
[----:B------:R-:W2:Y:S01]  /*5470*/  LDCU.64 UR4, c[0x4][0x50] ;  /* 0x01000a00ff0477ac */ /* 0x000ea20008000a00 */
[----:B------:R-:W-:Y:S01]  /*5480*/  IMAD.U32 R6, RZ, RZ, UR40 ;  /* 0x00000028ff067e24 */ /* 0x000fe2000f8e00ff */
[----:B------:R-:W-:Y:S01]  /*5490*/  LOP3.LUT R77, R77, 0x1, RZ, 0xc0, !PT ;  /* 0x000000014d4d7812 */ /* 0x000fe200078ec0ff */
[----:B------:R-:W-:-:S04]  /*54a0*/  IMAD.U32 R7, RZ, RZ, UR41 ;  /* 0x00000029ff077e24 */ /* 0x000fc8000f8e00ff */
[----:B------:R0:W-:Y:S01]  /*54b0*/  STL [R1+0x8], R77 ;  /* 0x0000084d01007387 */ /* 0x0001e20000100800 */
[----:B--2---:R-:W-:Y:S02]  /*54c0*/  IMAD.U32 R4, RZ, RZ, UR4 ;  /* 0x00000004ff047e24 */ /* 0x004fe4000f8e00ff */
[----:B0-----:R-:W-:-:S07]  /*54d0*/  IMAD.U32 R5, RZ, RZ, UR5 ;  /* 0x00000005ff057e24 */ /* 0x001fce000f8e00ff */
[----:B------:R-:W-:-:S07]  /*54e0*/  LEPC R20, `(.L_x_30) ;  /* 0x000000001014794e */ /* 0x000fce0000000000 */
[----:B-1----:R-:W-:Y:S05]  /*54f0*/  CALL.ABS.NOINC R2 ;  /* 0x0000000002007343 */ /* 0x002fea0003c00000 */
.L_x_30:
[----:B------:R-:W-:Y:S01]  /*5500*/  SHF.R.U32.HI R75, RZ, 0x5, R63 ;  /* 0x00000005ff4b7819 */ /* 0x000fe2000001163f */
[----:B------:R0:W1:Y:S01]  /*5510*/  LDC.64 R2, c[0x4][R16] ;  /* 0x0100000010027b82 */ /* 0x0000620000000a00 */
[----:B------:R-:W2:Y:S01]  /*5520*/  LDCU.64 UR4, c[0x4][0x50] ;  /* 0x01000a00ff0477ac */ /* 0x000ea20008000a00 */
[----:B------:R-:W-:Y:S01]  /*5530*/  MOV R6, UR40 ;  /* 0x0000002800067c02 */ /* 0x000fe20008000f00 */
[----:B------:R-:W-:Y:S01]  /*5540*/  IMAD.U32 R7, RZ, RZ, UR41 ;  /* 0x00000029ff077e24 */ /* 0x000fe2000f8e00ff */
[----:B------:R-:W-:-:S05]  /*5550*/  LOP3.LUT R75, R75, 0x1, RZ, 0xc0, !PT ;  /* 0x000000014b4b7812 */ /* 0x000fca00078ec0ff */
[----:B------:R0:W-:Y:S01]  /*5560*/  STL [R1+0x8], R75 ;  /* 0x0000084b01007387 */ /* 0x0001e20000100800 */
[----:B--2---:R-:W-:Y:S02]  /*5570*/  IMAD.U32 R4, RZ, RZ, UR4 ;  /* 0x00000004ff047e24 */ /* 0x004fe4000f8e00ff */
[----:B0-----:R-:W-:-:S07]  /*5580*/  IMAD.U32 R5, RZ, RZ, UR5 ;  /* 0x00000005ff057e24 */ /* 0x001fce000f8e00ff */
[----:B------:R-:W-:-:S07]  /*5590*/  LEPC R20, `(.L_x_31) ;  /* 0x000000001014794e */ /* 0x000fce0000000000 */
[----:B-1----:R-:W-:Y:S05]  /*55a0*/  CALL.ABS.NOINC R2 ;  /* 0x0000000002007343 */ /* 0x002fea0003c00000 */
.L_x_31:
        /* <DEDUP_REMOVED lines=11> */
.L_x_32:
        /* <DEDUP_REMOVED lines=11> */
.L_x_33:
[----:B------:R-:W-:Y:S01]  /*5710*/  SHF.R.U32.HI R67, RZ, 0x2, R63 ;  /* 0x00000002ff437819 */ /* 0x000fe2000001163f */
[----:B------:R0:W1:Y:S01]  /*5720*/  LDC.64 R2, c[0x4][R16] ;  /* 0x0100000010027b82 */ /* 0x0000620000000a00 */
[----:B------:R-:W2:Y:S01]  /*5730*/  LDCU.64 UR4, c[0x4][0x50] ;  /* 0x01000a00ff0477ac */ /* 0x000ea20008000a00 */
[----:B------:R-:W-:Y:S01]  /*5740*/  IMAD.U32 R6, RZ, RZ, UR40 ;  /* 0x00000028ff067e24 */ /* 0x000fe2000f8e00ff */
[----:B------:R-:W-:Y:S01]  /*5750*/  LOP3.LUT R67, R67, 0x1, RZ, 0xc0, !PT ;  /* 0x0000000143437812 */ /* 0x000fe200078ec0ff */
[----:B------:R-:W-:-:S04]  /*5760*/  IMAD.U32 R7, RZ, RZ, UR41 ;  /* 0x00000029ff077e24 */ /* 0x000fc8000f8e00ff */
[----:B------:R0:W-:Y:S01]  /*5770*/  STL [R1+0x8], R67 ;  /* 0x0000084301007387 */ /* 0x0001e20000100800 */
[----:B--2---:R-:W-:Y:S01]  /*5780*/  MOV R4, UR4 ;  /* 0x0000000400047c02 */ /* 0x004fe20008000f00 */
[----:B0-----:R-:W-:-:S07]  /*5790*/  IMAD.U32 R5, RZ, RZ, UR5 ;  /* 0x00000005ff057e24 */ /* 0x001fce000f8e00ff */
[----:B------:R-:W-:-:S07]  /*57a0*/  LEPC R20, `(.L_x_34) ;  /* 0x000000001014794e */ /* 0x000fce0000000000 */
[----:B-1----:R-:W-:Y:S05]  /*57b0*/  CALL.ABS.NOINC R2 ;  /* 0x0000000002007343 */ /* 0x002fea0003c00000 */
.L_x_34:
        /* <DEDUP_REMOVED lines=11> */
.L_x_35:
[----:B------:R-:W-:Y:S01]  /*5870*/  LOP3.LUT R63, R63, 0x1, RZ, 0xc0, !PT ;  /* 0x000000013f3f7812 */ /* 0x000fe200078ec0ff */
[----:B------:R0:W1:Y:S01]  /*5880*/  LDC.64 R2, c[0x4][R16] ;  /* 0x0100000010027b82 */ /* 0x0000620000000a00 */
[----:B------:R-:W2:Y:S01]  /*5890*/  LDCU.64 UR4, c[0x4][0x50] ;  /* 0x01000a00ff0477ac */ /* 0x000ea20008000a00 */
[----:B------:R-:W-:Y:S01]  /*58a0*/  MOV R6, UR40 ;  /* 0x0000002800067c02 */ /* 0x000fe20008000f00 */
[----:B------:R-:W-:Y:S01]  /*58b0*/  IMAD.U32 R7, RZ, RZ, UR41 ;  /* 0x00000029ff077e24 */ /* 0x000fe2000f8e00ff */
[----:B------:R0:W-:Y:S01]  /*58c0*/  STL [R1+0x8], R63 ;  /* 0x0000083f01007387 */ /* 0x0001e20000100800 */
[----:B------:R-:W-:Y:S01]  /*58d0*/  SHF.R.U32.HI R47, RZ, 0x10, R69 ;  /* 0x00000010ff2f7819 */ /* 0x000fe20000011645 */
[----:B--2---:R-:W-:Y:S02]  /*58e0*/  IMAD.U32 R4, RZ, RZ, UR4 ;  /* 0x00000004ff047e24 */ /* 0x004fe4000f8e00ff */
[----:B0-----:R-:W-:-:S07]  /*58f0*/  IMAD.U32 R5, RZ, RZ, UR5 ;  /* 0x00000005ff057e24 */ /* 0x001fce000f8e00ff */
[----:B------:R-:W-:-:S07]  /*5900*/  LEPC R20, `(.L_x_36) ;  /* 0x000000001014794e */ /* 0x000fce0000000000 */
[----:B-1----:R-:W-:Y:S05]  /*5910*/  CALL.ABS.NOINC R2 ;  /* 0x0000000002007343 */ /* 0x002fea0003c00000 */
.L_x_36:
        /* <DEDUP_REMOVED lines=11> */
.L_x_37:
        /* <DEDUP_REMOVED lines=11> */
.L_x_38:
        /* <DEDUP_REMOVED lines=11> */
.L_x_39:
        /* <DEDUP_REMOVED lines=11> */
.L_x_40:
        /* <DEDUP_REMOVED lines=11> */
.L_x_41:
        /* <DEDUP_REMOVED lines=11> */
.L_x_42:
        /* <DEDUP_REMOVED lines=11> */
.L_x_43:
[----:B------:R-:W-:Y:S01]  /*5df0*/  LOP3.LUT R47, R47, 0x1, RZ, 0xc0, !PT ;  /* 0x000000012f2f7812 */ /* 0x000fe200078ec0ff */
[----:B------:R0:W1:Y:S01]  /*5e00*/  LDC.64 R2, c[0x4][R16] ;  /* 0x0100000010027b82 */ /* 0x0000620000000a00 */
[----:B------:R-:W2:Y:S01]  /*5e10*/  LDCU.64 UR4, c[0x4][0x50] ;  /* 0x01000a00ff0477ac */ /* 0x000ea20008000a00 */
[----:B------:R-:W-:Y:S01]  /*5e20*/  IMAD.U32 R6, RZ, RZ, UR40 ;  /* 0x00000028ff067e24 */ /* 0x000fe2000f8e00ff */
[----:B------:R-:W-:Y:S01]  /*5e30*/  SHF.R.U32.HI R31, RZ, 0x8, R69 ;  /* 0x00000008ff1f7819 */ /* 0x000fe20000011645 */
[----:B------:R0:W-:Y:S01]  /*5e40*/  STL [R1+0x8], R47 ;  /* 0x0000082f01007387 */ /* 0x0001e20000100800 */
[----:B------:R-:W-:Y:S01]  /*5e50*/  IMAD.U32 R7, RZ, RZ, UR41 ;  /* 0x00000029ff077e24 */ /* 0x000fe2000f8e00ff */
[----:B--2---:R-:W-:Y:S01]  /*5e60*/  MOV R4, UR4 ;  /* 0x0000000400047c02 */ /* 0x004fe20008000f00 */
[----:B0-----:R-:W-:-:S07]  /*5e70*/  IMAD.U32 R5, RZ, RZ, UR5 ;  /* 0x00000005ff057e24 */ /* 0x001fce000f8e00ff */
[----:B------:R-:W-:-:S07]  /*5e80*/  LEPC R20, `(.L_x_44) ;  /* 0x000000001014794e */ /* 0x000fce0000000000 */
[----:B-1----:R-:W-:Y:S05]  /*5e90*/  CALL.ABS.NOINC R2 ;  /* 0x0000000002007343 */ /* 0x002fea0003c00000 */
.L_x_44:
        /* <DEDUP_REMOVED lines=11> */
.L_x_45:
        /* <DEDUP_REMOVED lines=11> */
.L_x_46:
        /* <DEDUP_REMOVED lines=11> */
.L_x_47:
        /* <DEDUP_REMOVED lines=11> */
.L_x_48:
        /* <DEDUP_REMOVED lines=11> */
.L_x_49:
        /* <DEDUP_REMOVED lines=11> */
.L_x_50:
        /* <DEDUP_REMOVED lines=11> */
.L_x_51:
[----:B------:R-:W-:Y:S01]  /*6370*/  LOP3.LUT R31, R31, 0x1, RZ, 0xc0, !PT ;  /* 0x000000011f1f7812 */ /* 0x000fe200078ec0ff */
[----:B------:R0:W1:Y:S01]  /*6380*/  LDC.64 R2, c[0x4][R16] ;  /* 0x0100000010027b82 */ /* 0x0000620000000a00 */
[----:B------:R-:W2:Y:S01]  /*6390*/  LDCU.64 UR4, c[0x4][0x50] ;  /* 0x01000a00ff0477ac */ /* 0x000ea20008000a00 */
[----:B------:R-:W-:Y:S02]  /*63a0*/  IMAD.U32 R6, RZ, RZ, UR40 ;  /* 0x00000028ff067e24 */ /* 0x000fe4000f8e00ff */
[----:B------:R0:W-:Y:S01]  /*63b0*/  STL [R1+0x8], R31 ;  /* 0x0000081f01007387 */ /* 0x0001e20000100800 */
[----:B------:R-:W-:Y:S02]  /*63c0*/  IMAD.U32 R7, RZ, RZ, UR41 ;  /* 0x00000029ff077e24 */ /* 0x000fe4000f8e00ff */
[----:B--2---:R-:W-:Y:S02]  /*63d0*/  IMAD.U32 R4, RZ, RZ, UR4 ;  /* 0x00000004ff047e24 */ /* 0x004fe4000f8e00ff */
[----:B0-----:R-:W-:-:S07]  /*63e0*/  IMAD.U32 R5, RZ, RZ, UR5 ;  /* 0x00000005ff057e24 */ /* 0x001fce000f8e00ff */
[----:B------:R-:W-:-:S07]  /*63f0*/  LEPC R20, `(.L_x_52) ;  /* 0x000000001014794e */ /* 0x000fce0000000000 */
[----:B-1----:R-:W-:Y:S05]  /*6400*/  CALL.ABS.NOINC R2 ;  /* 0x0000000002007343 */ /* 0x002fea0003c00000 */
.L_x_52:
        /* <DEDUP_REMOVED lines=11> */
.L_x_53:
        /* <DEDUP_REMOVED lines=11> */
.L_x_54:
        /* <DEDUP_REMOVED lines=11> */
.L_x_55:
        /* <DEDUP_REMOVED lines=11> */
.L_x_56:
        /* <DEDUP_REMOVED lines=11> */
.L_x_57:
        /* <DEDUP_REMOVED lines=11> */
.L_x_58:
        /* <DEDUP_REMOVED lines=11> */
.L_x_59:
        /* <DEDUP_REMOVED lines=10> */
.L_x_60:
[----:B------:R-:W-:Y:S01]  /*6980*/  SHF.R.U32.HI R0, RZ, 0x1f, R68 ;  /* 0x0000001fff007819 */ /* 0x000fe20000011644 */
[----:B------:R0:W1:Y:S01]  /*6990*/  LDC.64 R2, c[0x4][R16] ;  /* 0x0100000010027b82 */ /* 0x0000620000000a00 */
[----:B------:R-:W2:Y:S01]  /*69a0*/  LDCU.64 UR4, c[0x4][0x50] ;  /* 0x01000a00ff0477ac */ /* 0x000ea20008000a00 */
[----:B------:R-:W-:Y:S01]  /*69b0*/  MOV R6, UR40 ;  /* 0x0000002800067c02 */ /* 0x000fe20008000f00 */
[----:B------:R-:W-:Y:S01]  /*69c0*/  IMAD.U32 R7, RZ, RZ, UR41 ;  /* 0x00000029ff077e24 */ /* 0x000fe2000f8e00ff */
[----:B------:R0:W-:Y:S01]  /*69d0*/  STL [R1+0x8], R0 ;  /* 0x0000080001007387 */ /* 0x0001e20000100800 */
[----:B--2---:R-:W-:Y:S02]  /*69e0*/  IMAD.U32 R4, RZ, RZ, UR4 ;  /* 0x00000004ff047e24 */ /* 0x004fe4000f8e00ff */
[----:B0-----:R-:W-:-:S07]  /*69f0*/  IMAD.U32 R5, RZ, RZ, UR5 ;  /* 0x00000005ff057e24 */ /* 0x001fce000f8e00ff */
[----:B------:R-:W-:-:S07]  /*6a00*/  LEPC R20, `(.L_x_61) ;  /* 0x000000001014794e */ /* 0x000fce0000000000 */
[----:B-1----:R-:W-:Y:S05]  /*6a10*/  CALL.ABS.NOINC R2 ;  /* 0x0000000002007343 */ /* 0x002fea0003c00000 */
.L_x_61:
        /* <DEDUP_REMOVED lines=11> */
.L_x_62:
        /* <DEDUP_REMOVED lines=11> */
.L_x_63:
        /* <DEDUP_REMOVED lines=11> */
.L_x_64:
        /* <DEDUP_REMOVED lines=11> */
.L_x_65:
        /* <DEDUP_REMOVED lines=11> */
.L_x_66:
[--C-:B------:R-:W-:Y:S01]  /*6d90*/  SHF.R.U32.HI R72, RZ, 0x19, R68.reuse ;  /* 0x00000019ff487819 */ /* 0x100fe20000011644 */
[----:B------:R0:W1:Y:S01]  /*6da0*/  LDC.64 R2, c[0x4][R16] ;  /* 0x0100000010027b82 */ /* 0x0000620000000a00 */
[----:B------:R-:W2:Y:S01]  /*6db0*/  LDCU.64 UR4, c[0x4][0x50] ;  /* 0x01000a00ff0477ac */ /* 0x000ea20008000a00 */
[----:B------:R-:W-:Y:S01]  /*6dc0*/  IMAD.U32 R6, RZ, RZ, UR40 ;  /* 0x00000028ff067e24 */ /* 0x000fe2000f8e00ff */
[----:B------:R-:W-:Y:S01]  /*6dd0*/  LOP3.LUT R72, R72, 0x1, RZ, 0xc0, !PT ;  /* 0x0000000148487812 */ /* 0x000fe200078ec0ff */
[----:B------:R-:W-:Y:S01]  /*6de0*/  IMAD.U32 R7, RZ, RZ, UR41 ;  /* 0x00000029ff077e24 */ /* 0x000fe2000f8e00ff */
[----:B------:R-:W-:-:S03]  /*6df0*/  SHF.R.U32.HI R70, RZ, 0x18, R68 ;  /* 0x00000018ff467819 */ /* 0x000fc60000011644 */
[----:B------:R0:W-:Y:S01]  /*6e00*/  STL [R1+0x8], R72 ;  /* 0x0000084801007387 */ /* 0x0001e20000100800 */
[----:B--2---:R-:W-:Y:S02]  /*6e10*/  IMAD.U32 R4, RZ, RZ, UR4 ;  /* 0x00000004ff047e24 */ /* 0x004fe4000f8e00ff */
[----:B0-----:R-:W-:-:S07]  /*6e20*/  IMAD.U32 R5, RZ, RZ, UR5 ;  /* 0x00000005ff057e24 */ /* 0x001fce000f8e00ff */
[----:B------:R-:W-:-:S07]  /*6e30*/  LEPC R20, `(.L_x_67) ;  /* 0x000000001014794e */ /* 0x000fce0000000000 */
[----:B-1----:R-:W-:Y:S05]  /*6e40*/  CALL.ABS.NOINC R2 ;  /* 0x0000000002007343 */ /* 0x002fea0003c00000 */
.L_x_67:
        /* <DEDUP_REMOVED lines=10> */
.L_x_68:
        /* <DEDUP_REMOVED lines=11> */
.L_x_69:
        /* <DEDUP_REMOVED lines=11> */
.L_x_70:
        /* <DEDUP_REMOVED lines=11> */
.L_x_71:
        /* <DEDUP_REMOVED lines=11> */
.L_x_72:
        /* <DEDUP_REMOVED lines=11> */
.L_x_73:
        /* <DEDUP_REMOVED lines=11> */
.L_x_74:
        /* <DEDUP_REMOVED lines=12> */
.L_x_75:
[----:B------:R-:W-:Y:S01]  /*73d0*/  LOP3.LUT R52, R52, 0x1, RZ, 0xc0, !PT ;  /* 0x0000000134347812 */ /* 0x000fe200078ec0ff */
        /* <DEDUP_REMOVED lines=9> */
.L_x_76:
        /* <DEDUP_REMOVED lines=11> */
.L_x_77:
        /* <DEDUP_REMOVED lines=11> */
.L_x_78:
        /* <DEDUP_REMOVED lines=11> */
.L_x_79:
        /* <DEDUP_REMOVED lines=11> */
.L_x_80:
        /* <DEDUP_REMOVED lines=11> */
.L_x_81:
        /* <DEDUP_REMOVED lines=11> */
.L_x_82:
        /* <DEDUP_REMOVED lines=12> */
.L_x_83:
[----:B------:R-:W-:Y:S01]  /*7950*/  LOP3.LUT R36, R36, 0x1, RZ, 0xc0, !PT ;  /* 0x0000000124247812 */ /* 0x000fe200078ec0ff */
        /* <DEDUP_REMOVED lines=9> */
.L_x_84:
        /* <DEDUP_REMOVED lines=11> */
.L_x_85:
        /* <DEDUP_REMOVED lines=11> */
.L_x_86:
        /* <DEDUP_REMOVED lines=11> */
.L_x_87:
        /* <DEDUP_REMOVED lines=11> */
.L_x_88:
        /* <DEDUP_REMOVED lines=11> */
.L_x_89:
[----:B------:R-:W-:Y:S01]  /*7d60*/  SHF.R.U32.HI R24, RZ, 0x2, R68 ;  /* 0x00000002ff187819 */ /* 0x000fe20000011644 */
[----:B------:R-:W0:Y:S01]  /*7d70*/  LDCU.64 UR4, c[0x4][0x50] ;  /* 0x01000a00ff0477ac */ /* 0x000e220008000a00 */
[----:B------:R-:W-:Y:S01]  /*7d80*/  MOV R25, 0x0 ;  /* 0x0000000000197802 */ /* 0x000fe20000000f00 */
[----:B------:R-:W-:Y:S01]  /*7d90*/  IMAD.U32 R6, RZ, RZ, UR40 ;  /* 0x00000028ff067e24 */ /* 0x000fe2000f8e00ff */
[----:B------:R-:W-:Y:S01]  /*7da0*/  LOP3.LUT R24, R24, 0x1, RZ, 0xc0, !PT ;  /* 0x0000000118187812 */ /* 0x000fe200078ec0ff */
[----:B------:R-:W-:Y:S01]  /*7db0*/  IMAD.U32 R7, RZ, RZ, UR41 ;  /* 0x00000029ff077e24 */ /* 0x000fe2000f8e00ff */
[----:B------:R1:W2:Y:S03]  /*7dc0*/  LDC.64 R2, c[0x4][R25] ;  /* 0x0100000019027b82 */ /* 0x0002a60000000a00 */
[----:B------:R1:W-:Y:S01]  /*7dd0*/  STL [R1+0x8], R24 ;  /* 0x0000081801007387 */ /* 0x0003e20000100800 */
[----:B0-----:R-:W-:-:S02]  /*7de0*/  IMAD.U32 R4, RZ, RZ, UR4 ;  /* 0x00000004ff047e24 */ /* 0x001fc4000f8e00ff */
[----:B-1----:R-:W-:-:S07]  /*7df0*/  IMAD.U32 R5, RZ, RZ, UR5 ;  /* 0x00000005ff057e24 */ /* 0x002fce000f8e00ff */
[----:B------:R-:W-:-:S07]  /*7e00*/  LEPC R20, `(.L_x_90) ;  /* 0x000000001014794e */ /* 0x000fce0000000000 */
[----:B--2---:R-:W-:Y:S05]  /*7e10*/  CALL.ABS.NOINC R2 ;  /* 0x0000000002007343 */ /* 0x004fea0003c00000 */
.L_x_90:
        /* <DEDUP_REMOVED lines=11> */
.L_x_91:
        /* <DEDUP_REMOVED lines=10> */
.L_x_92:
[----:B------:R0:W1:Y:S01]  /*7f70*/  LDC.64 R2, c[0x4][R25] ;  /* 0x0100000019027b82 */ /* 0x0000620000000a00 */
[----:B------:R-:W2:Y:S01]  /*7f80*/  LDCU.64 UR4, c[0x4][0x58] ;  /* 0x01000b00ff0477ac */ /* 0x000ea20008000a00 */
[----:B------:R-:W-:Y:S01]  /*7f90*/  CS2R R6, SRZ ;  /* 0x0000000000067805 */ /* 0x000fe2000001ff00 */
[----:B--2---:R-:W-:Y:S02]  /*7fa0*/  IMAD.U32 R4, RZ, RZ, UR4 ;  /* 0x00000004ff047e24 */ /* 0x004fe4000f8e00ff */
[----:B0-----:R-:W-:-:S07]  /*7fb0*/  IMAD.U32 R5, RZ, RZ, UR5 ;  /* 0x00000005ff057e24 */ /* 0x001fce000f8e00ff */
[----:B------:R-:W-:-:S07]  /*7fc0*/  LEPC R20, `(.L_x_93) ;  /* 0x000000001014794e */ /* 0x000fce0000000000 */
[----:B-1----:R-:W-:Y:S05]  /*7fd0*/  CALL.ABS.NOINC R2 ;  /* 0x0000000002007343 */ /* 0x002fea0003c00000 */
.L_x_93:
[----:B------:R0:W1:Y:S01]  /*7fe0*/  LDC.64 R2, c[0x4][R25] ;  /* 0x0100000019027b82 */ /* 0x0000620000000a00 */
[----:B------:R-:W2:Y:S01]  /*7ff0*/  LDCU.64 UR4, c[0x4][0x68] ;  /* 0x01000d00ff0477ac */ /* 0x000ea20008000a00 */
[----:B------:R-:W-:Y:S01]  /*8000*/  CS2R R6, SRZ ;  /* 0x0000000000067805 */ /* 0x000fe2000001ff00 */
[----:B--2---:R-:W-:Y:S02]  /*8010*/  IMAD.U32 R4, RZ, RZ, UR4 ;  /* 0x00000004ff047e24 */ /* 0x004fe4000f8e00ff */
[----:B0-----:R-:W-:-:S07]  /*8020*/  IMAD.U32 R5, RZ, RZ, UR5 ;  /* 0x00000005ff057e24 */ /* 0x001fce000f8e00ff */
[----:B------:R-:W-:-:S07]  /*8030*/  LEPC R20, `(.L_x_94) ;  /* 0x000000001014794e */ /* 0x000fce0000000000 */
[----:B-1----:R-:W-:Y:S05]  /*8040*/  CALL.ABS.NOINC R2 ;  /* 0x0000000002007343 */ /* 0x002fea0003c00000 */
.L_x_94:
[----:B------:R0:W1:Y:S01]  /*8050*/  LDC.64 R2, c[0x4][R25] ;  /* 0x0100000019027b82 */ /* 0x0000620000000a00 */
[----:B------:R-:W2:Y:S01]  /*8060*/  LDCU.64 UR4, c[0x4][0x70] ;  /* 0x01000e00ff0477ac */ /* 0x000ea20008000a00 */
[----:B------:R-:W-:Y:S02]  /*8070*/  CS2R R6, SRZ ;  /* 0x0000000000067805 */ /* 0x000fe4000001ff00 */
[----:B--2---:R-:W-:Y:S01]  /*8080*/  MOV R4, UR4 ;  /* 0x0000000400047c02 */ /* 0x004fe20008000f00 */
[----:B0-----:R-:W-:-:S07]  /*8090*/  IMAD.U32 R5, RZ, RZ, UR5 ;  /* 0x00000005ff057e24 */ /* 0x001fce000f8e00ff */
[----:B------:R-:W-:-:S07]  /*80a0*/  LEPC R20, `(.L_x_95) ;  /* 0x000000001014794e */ /* 0x000fce0000000000 */
[----:B-1----:R-:W-:Y:S05]  /*80b0*/  CALL.ABS.NOINC R2 ;  /* 0x0000000002007343 */ /* 0x002fea0003c00000 */
.L_x_95:
[----:B------:R0:W-:Y:S01]  /*80c0*/  STL [R1+0x8], R79 ;  /* 0x0000084f01007387 */ /* 0x0001e20000100800 */
[----:B------:R0:W1:Y:S01]  /*80d0*/  LDC.64 R2, c[0x4][R25] ;  /* 0x0100000019027b82 */ /* 0x0000620000000a00 */
[----:B------:R-:W2:Y:S01]  /*80e0*/  LDCU.64 UR4, c[0x4][0x50] ;  /* 0x01000a00ff0477ac */ /* 0x000ea20008000a00 */
[----:B------:R-:W-:Y:S02]  /*80f0*/  IMAD.U32 R6, RZ, RZ, UR40 ;  /* 0x00000028ff067e24 */ /* 0x000fe4000f8e00ff */
[----:B------:R-:W-:Y:S02]  /*8100*/  IMAD.U32 R7, RZ, RZ, UR41 ;  /* 0x00000029ff077e24 */ /* 0x000fe4000f8e00ff */
[----:B--2---:R-:W-:Y:S02]  /*8110*/  IMAD.U32 R4, RZ, RZ, UR4 ;  /* 0x00000004ff047e24 */ /* 0x004fe4000f8e00ff */
[----:B0-----:R-:W-:-:S07]  /*8120*/  IMAD.U32 R5, RZ, RZ, UR5 ;  /* 0x00000005ff057e24 */ /* 0x001fce000f8e00ff */
[----:B------:R-:W-:-:S07]  /*8130*/  LEPC R20, `(.L_x_96) ;  /* 0x000000001014794e */ /* 0x000fce0000000000 */
[----:B-1----:R-:W-:Y:S05]  /*8140*/  CALL.ABS.NOINC R2 ;  /* 0x0000000002007343 */ /* 0x002fea0003c00000 */
.L_x_96:
        /* <DEDUP_REMOVED lines=9> */
.L_x_97:
[----:B------:R0:W-:Y:S01]  /*81e0*/  STL [R1+0x8], R75 ;  /* 0x0000084b01007387 */ /* 0x0001e20000100800 */
[----:B------:R0:W1:Y:S01]  /*81f0*/  LDC.64 R2, c[0x4][R25] ;  /* 0x0100000019027b82 */ /* 0x0000620000000a00 */
[----:B------:R-:W2:Y:S01]  /*8200*/  LDCU.64 UR4, c[0x4][0x50] ;  /* 0x01000a00ff0477ac */ /* 0x000ea20008000a00 */
[----:B------:R-:W-:Y:S02]  /*8210*/  IMAD.U32 R6, RZ, RZ, UR40 ;  /* 0x00000028ff067e24 */ /* 0x000fe4000f8e00ff */
[----:B------:R-:W-:Y:S01]  /*8220*/  IMAD.U32 R7, RZ, RZ, UR41 ;  /* 0x00000029ff077e24 */ /* 0x000fe2000f8e00ff */
[----:B--2---:R-:W-:Y:S01]  /*8230*/  MOV R4, UR4 ;  /* 0x0000000400047c02 */ /* 0x004fe20008000f00 */
[----:B0-----:R-:W-:-:S07]  /*8240*/  IMAD.U32 R5, RZ, RZ, UR5 ;  /* 0x00000005ff057e24 */ /* 0x001fce000f8e00ff */
[----:B------:R-:W-:-:S07]  /*8250*/  LEPC R20, `(.L_x_98) ;  /* 0x000000001014794e */ /* 0x000fce0000000000 */
[----:B-1----:R-:W-:Y:S05]  /*8260*/  CALL.ABS.NOINC R2 ;  /* 0x0000000002007343 */ /* 0x002fea0003c00000 */
.L_x_98:
        /* <DEDUP_REMOVED lines=9> */
.L_x_99:
[----:B------:R0:W-:Y:S01]  /*8300*/  STL [R1+0x8], R71 ;  /* 0x0000084701007387 */ /* 0x0001e20000100800 */
[----:B------:R0:W1:Y:S01]  /*8310*/  LDC.64 R2, c[0x4][R25] ;  /* 0x0100000019027b82 */ /* 0x0000620000000a00 */
[----:B------:R-:W2:Y:S01]  /*8320*/  LDCU.64 UR4, c[0x4][0x50] ;  /* 0x01000a00ff0477ac */ /* 0x000ea20008000a00 */
[----:B------:R-:W-:Y:S01]  /*8330*/  MOV R6, UR40 ;  /* 0x0000002800067c02 */ /* 0x000fe20008000f00 */
[----:B------:R-:W-:Y:S02]  /*8340*/  IMAD.U32 R7, RZ, RZ, UR41 ;  /* 0x00000029ff077e24 */ /* 0x000fe4000f8e00ff */
[----:B--2---:R-:W-:Y:S02]  /*8350*/  IMAD.U32 R4, RZ, RZ, UR4 ;  /* 0x00000004ff047e24 */ /* 0x004fe4000f8e00ff */
[----:B0-----:R-:W-:-:S07]  /*8360*/  IMAD.U32 R5, RZ, RZ, UR5 ;  /* 0x00000005ff057e24 */ /* 0x001fce000f8e00ff */
[----:B------:R-:W-:-:S07]  /*8370*/  LEPC R20, `(.L_x_100) ;  /* 0x000000001014794e */ /* 0x000fce0000000000 */
[----:B-1----:R-:W-:Y:S05]  /*8380*/  CALL.ABS.NOINC R2 ;  /* 0x0000000002007343 */ /* 0x002fea0003c00000 */
.L_x_100:
        /* <DEDUP_REMOVED lines=9> */
.L_x_101:
        /* <DEDUP_REMOVED lines=9> */
.L_x_102:
        /* <DEDUP_REMOVED lines=9> */
.L_x_103:
        /* <DEDUP_REMOVED lines=9> */
.L_x_104:
        /* <DEDUP_REMOVED lines=9> */
.L_x_105:
        /* <DEDUP_REMOVED lines=9> */
.L_x_106:
        /* <DEDUP_REMOVED lines=9> */
.L_x_107:
        /* <DEDUP_REMOVED lines=9> */
.L_x_108:
        /* <DEDUP_REMOVED lines=9> */
.L_x_109:
        /* <DEDUP_REMOVED lines=9> */
.L_x_110:
        /* <DEDUP_REMOVED lines=9> */
.L_x_111:
        /* <DEDUP_REMOVED lines=9> */
.L_x_112:
        /* <DEDUP_REMOVED lines=9> */
.L_x_113:
        /* <DEDUP_REMOVED lines=9> */
.L_x_114:
        /* <DEDUP_REMOVED lines=9> */
.L_x_115:
        /* <DEDUP_REMOVED lines=9> */
.L_x_116:
        /* <DEDUP_REMOVED lines=9> */
.L_x_117:
        /* <DEDUP_REMOVED lines=9> */
.L_x_118:
        /* <DEDUP_REMOVED lines=9> */
.L_x_119:
        /* <DEDUP_REMOVED lines=9> */
.L_x_120:
        /* <DEDUP_REMOVED lines=9> */
.L_x_121:
        /* <DEDUP_REMOVED lines=9> */
.L_x_122:
        /* <DEDUP_REMOVED lines=9> */
.L_x_123:
        /* <DEDUP_REMOVED lines=9> */
.L_x_124:
        /* <DEDUP_REMOVED lines=9> */
.L_x_125:
        /* <DEDUP_REMOVED lines=9> */
.L_x_126:
        /* <DEDUP_REMOVED lines=10> */
.L_x_127:
        /* <DEDUP_REMOVED lines=10> */
.L_x_128:
        /* <DEDUP_REMOVED lines=9> */
.L_x_129:
        /* <DEDUP_REMOVED lines=9> */
.L_x_130:
        /* <DEDUP_REMOVED lines=9> */
.L_x_131:
        /* <DEDUP_REMOVED lines=9> */
.L_x_132:
        /* <DEDUP_REMOVED lines=9> */
.L_x_133:
        /* <DEDUP_REMOVED lines=9> */
.L_x_134:
        /* <DEDUP_REMOVED lines=9> */
.L_x_135:
        /* <DEDUP_REMOVED lines=9> */
.L_x_136:
        /* <DEDUP_REMOVED lines=9> */
.L_x_137:
        /* <DEDUP_REMOVED lines=9> */
.L_x_138:
        /* <DEDUP_REMOVED lines=9> */
.L_x_139:
        /* <DEDUP_REMOVED lines=9> */
.L_x_140:
        /* <DEDUP_REMOVED lines=9> */
.L_x_141:
        /* <DEDUP_REMOVED lines=9> */
.L_x_142:
        /* <DEDUP_REMOVED lines=9> */
.L_x_143:
        /* <DEDUP_REMOVED lines=9> */
.L_x_144:
[----:B------:R0:W-:Y:S01]  /*9c70*/  STL [R1+0x8], R48 ;  /* 0x0000083001007387 */ /* 0x0001e20000100800 */
[----:B------:R0:W1:Y:S01]  /*9c80*/  LDC.64 R2, c[0x4][R25] ;  /* 0x0100000019027b82 */ /* 0x0000620000000a00 */
[----:B------:R-:W2:Y:S01]  /*9c90*/  LDCU.64 UR4, c[0x4][0x50] ;  /* 0x01000a00ff0477ac */ /* 0x000ea20008000a00 */
[----:B------:R-:W-:Y:S02]  /*9ca0*/  IMAD.U32 R6, RZ, RZ, UR40 ;  /* 0x00000028ff067e24 */ /* 0x000fe4000f8e00ff */
[----:B------:R-:W-:Y:S02]  /*9cb0*/  IMAD.U32 R7, RZ, RZ, UR41 ;  /* 0x00000029ff077e24 */ /* 0x000fe4000f8e00ff */
[----:B--2---:R-:W-:Y:S01]  /*9cc0*/  IMAD.U32 R4, RZ, RZ, UR4 ;  /* 0x00000004ff047e24 */ /* 0x004fe2000f8e00ff */
[----:B0-----:R-:W-:-:S07]  /*9cd0*/  MOV R5, UR5 ;  /* 0x0000000500057c02 */ /* 0x001fce0008000f00 */
[----:B------:R-:W-:-:S07]  /*9ce0*/  LEPC R20, `(.L_x_145) ;  /* 0x000000001014794e */ /* 0x000fce0000000000 */
[----:B-1----:R-:W-:Y:S05]  /*9cf0*/  CALL.ABS.NOINC R2 ;  /* 0x0000000002007343 */ /* 0x002fea0003c00000 */
.L_x_145:
        /* <DEDUP_REMOVED lines=9> */
.L_x_146:
        /* <DEDUP_REMOVED lines=9> */
.L_x_147:
        /* <DEDUP_REMOVED lines=9> */
.L_x_148:
[----:B------:R0:W-:Y:S01]  /*9eb0*/  STL [R1+0x8], R40 ;  /* 0x0000082801007387 */ /* 0x0001e20000100800 */
[----:B------:R0:W1:Y:S01]  /*9ec0*/  LDC.64 R2, c[0x4][R25] ;  /* 0x0100000019027b82 */ /* 0x0000620000000a00 */
[----:B------:R-:W2:Y:S01]  /*9ed0*/  LDCU.64 UR4, c[0x4][0x50] ;  /* 0x01000a00ff0477ac */ /* 0x000ea20008000a00 */
[----:B------:R-:W-:Y:S01]  /*9ee0*/  IMAD.U32 R6, RZ, RZ, UR40 ;  /* 0x00000028ff067e24 */ /* 0x000fe2000f8e00ff */
[----:B------:R-:W-:Y:S01]  /*9ef0*/  MOV R7, UR41 ;  /* 0x0000002900077c02 */ /* 0x000fe20008000f00 */
[----:B--2---:R-:W-:Y:S02]  /*9f00*/  IMAD.U32 R4, RZ, RZ, UR4 ;  /* 0x00000004ff047e24 */ /* 0x004fe4000f8e00ff */
[----:B0-----:R-:W-:-:S07]  /*9f10*/  IMAD.U32 R5, RZ, RZ, UR5 ;  /* 0x00000005ff057e24 */ /* 0x001fce000f8e00ff */
[----:B------:R-:W-:-:S07]  /*9f20*/  LEPC R20, `(.L_x_149) ;  /* 0x000000001014794e */ /* 0x000fce0000000000 */
[----:B-1----:R-:W-:Y:S05]  /*9f30*/  CALL.ABS.NOINC R2 ;  /* 0x0000000002007343 */ /* 0x002fea0003c00000 */
.L_x_149:
        /* <DEDUP_REMOVED lines=9> */
.L_x_150:
        /* <DEDUP_REMOVED lines=9> */
.L_x_151:
        /* <DEDUP_REMOVED lines=9> */
.L_x_152:
        /* <DEDUP_REMOVED lines=9> */
.L_x_153:
        /* <DEDUP_REMOVED lines=9> */
.L_x_154:
        /* <DEDUP_REMOVED lines=9> */
.L_x_155:
        /* <DEDUP_REMOVED lines=9> */
.L_x_156:
        /* <DEDUP_REMOVED lines=9> */
.L_x_157:
        /* <DEDUP_REMOVED lines=9> */
.L_x_158:
        /* <DEDUP_REMOVED lines=10> */
.L_x_159:
[----:B------:R0:W1:Y:S01]  /*a4f0*/  LDC.64 R2, c[0x4][R25] ;  /* 0x0100000019027b82 */ /* 0x0000620000000a00 */
[----:B------:R-:W2:Y:S01]  /*a500*/  LDCU.64 UR4, c[0x4][0x58] ;  /* 0x01000b00ff0477ac */ /* 0x000ea20008000a00 */
[----:B------:R-:W-:Y:S01]  /*a510*/  CS2R R6, SRZ ;  /* 0x0000000000067805 */ /* 0x000fe2000001ff00 */
[----:B--2---:R-:W-:Y:S02]  /*a520*/  IMAD.U32 R4, RZ, RZ, UR4 ;  /* 0x00000004ff047e24 */ /* 0x004fe4000f8e00ff */
[----:B0-----:R-:W-:-:S07]  /*a530*/  IMAD.U32 R5, RZ, RZ, UR5 ;  /* 0x00000005ff057e24 */ /* 0x001fce000f8e00ff */
[----:B------:R-:W-:-:S07]  /*a540*/  LEPC R20, `(.L_x_160) ;  /* 0x000000001014794e */ /* 0x000fce0000000000 */
[----:B-1----:R-:W-:Y:S05]  /*a550*/  CALL.ABS.NOINC R2 ;  /* 0x0000000002007343 */ /* 0x002fea0003c00000 */
.L_x_160:
[----:B------:R0:W1:Y:S01]  /*a560*/  LDC.64 R2, c[0x4][R25] ;  /* 0x0100000019027b82 */ /* 0x0000620000000a00 */
[----:B------:R-:W2:Y:S01]  /*a570*/  LDCU.64 UR4, c[0x4][0x68] ;  /* 0x01000d00ff0477ac */ /* 0x000ea20008000a00 */
[----:B------:R-:W-:Y:S01]  /*a580*/  CS2R R6, SRZ ;  /* 0x0000000000067805 */ /* 0x000fe2000001ff00 */
[----:B--2---:R-:W-:Y:S02]  /*a590*/  IMAD.U32 R4, RZ, RZ, UR4 ;  /* 0x00000004ff047e24 */ /* 0x004fe4000f8e00ff */
[----:B0-----:R-:W-:-:S07]  /*a5a0*/  IMAD.U32 R5, RZ, RZ, UR5 ;  /* 0x00000005ff057e24 */ /* 0x001fce000f8e00ff */
[----:B------:R-:W-:-:S07]  /*a5b0*/  LEPC R20, `(.L_x_161) ;  /* 0x000000001014794e */ /* 0x000fce0000000000 */
[----:B-1----:R-:W-:Y:S05]  /*a5c0*/  CALL.ABS.NOINC R2 ;  /* 0x0000000002007343 */ /* 0x002fea0003c00000 */
.L_x_161:
[----:B------:R0:W1:Y:S01]  /*a5d0*/  LDC.64 R2, c[0x4][R25] ;  /* 0x0100000019027b82 */ /* 0x0000620000000a00 */
[----:B------:R-:W2:Y:S01]  /*a5e0*/  LDCU.64 UR4, c[0x4][0xa8] ;  /* 0x01001500ff0477ac */ /* 0x000ea20008000a00 */
[----:B------:R-:W-:Y:S02]  /*a5f0*/  CS2R R6, SRZ ;  /* 0x0000000000067805 */ /* 0x000fe4000001ff00 */
[----:B--2---:R-:W-:Y:S01]  /*a600*/  MOV R4, UR4 ;  /* 0x0000000400047c02 */ /* 0x004fe20008000f00 */
[----:B0-----:R-:W-:-:S07]  /*a610*/  IMAD.U32 R5, RZ, RZ, UR5 ;  /* 0x00000005ff057e24 */ /* 0x001fce000f8e00ff */
[----:B------:R-:W-:-:S07]  /*a620*/  LEPC R20, `(.L_x_162) ;  /* 0x000000001014794e */ /* 0x000fce0000000000 */
[----:B-1----:R-:W-:Y:S05]  /*a630*/  CALL.ABS.NOINC R2 ;  /* 0x0000000002007343 */ /* 0x002fea0003c00000 */
.L_x_162:
[----:B------:R-:W0:Y:S01]  /*a640*/  LDCU UR4, c[0x3][0x50] ;  /* 0x00c00a00ff0477ac */ /* 0x000e220008000800 */
[----:B------:R-:W-:Y:S02]  /*a650*/  IMAD.MOV.U32 R72, RZ, RZ, R68 ;  /* 0x000000ffff487224 */ /* 0x000fe400078e0044 */
[----:B------:R-:W-:Y:S01]  /*a660*/  IMAD.MOV.U32 R70, RZ, RZ, R69 ;  /* 0x000000ffff467224 */ /* 0x000fe200078e0045 */
[----:B0-----:R-:W-:-:S09]  /*a670*/  UISETP.GE.AND UP0, UPT, UR4, 0x1, UPT ;  /* 0x000000010400788c */ /* 0x001fd2000bf06270 */
[----:B------:R-:W-:Y:S05]  /*a680*/  BRA.U !UP0, `(.L_x_163) ;  /* 0x000000d508d47547 */ /* 0x000fea000b800000 */
[----:B------:R-:W-:Y:S01]  /*a690*/  BSSY.RECONVERGENT B8, `(.L_x_163) ;  /* 0x0000d74000087945 */ /* 0x000fe20003800200 */
[----:B------:R-:W-:Y:S02]  /*a6a0*/  IMAD.MOV.U32 R81, RZ, RZ, 0x1 ;  /* 0x00000001ff517424 */ /* 0x000fe400078e00ff */
[----:B------:R-:W-:Y:S02]  /*a6b0*/  IMAD.MOV.U32 R66, RZ, RZ, RZ ;  /* 0x000000ffff427224 */ /* 0x000fe400078e00ff */
[----:B------:R-:W-:Y:S02]  /*a6c0*/  IMAD.MOV.U32 R83, RZ, RZ, RZ ;  /* 0x000000ffff537224 */ /* 0x000fe400078e00ff */
[----:B------:R-:W-:Y:S02]  /*a6d0*/  IMAD.MOV.U32 R72, RZ, RZ, R68 ;  /* 0x000000ffff487224 */ /* 0x000fe400078e0044 */
[----:B------:R-:W-:-:S07]  /*a6e0*/  IMAD.MOV.U32 R70, RZ, RZ, R69 ;  /* 0x000000ffff467224 */ /* 0x000fce00078e0045 */
.L_x_508:
[----:B------:R-:W0:Y:S01]  /*a6f0*/  LDC.64 R24, c[0x3][0x48] ;  /* 0x00c01200ff187b82 */ /* 0x000e220000000a00 */
[----:B------:R-:W1:Y:S01]  /*a700*/  LDCU UR6, c[0x3][0x50] ;  /* 0x00c00a00ff0677ac */ /* 0x000e620008000800 */
[----:B------:R-:W2:Y:S01]  /*a710*/  LDCU.64 UR4, c[0x4][0xb0] ;  /* 0x01001600ff0477ac */ /* 0x000ea20008000a00 */
[----:B0-----:R-:W-:-:S06]  /*a720*/  IMAD.WIDE.U32 R24, R66, 0x8, R24 ;  /* 0x0000000842187825 */ /* 0x001fcc00078e0018 */
[----:B------:R-:W3:Y:S01]  /*a730*/  LDG.E.64 R24, desc[UR36][R24.64] ;  /* 0x0000002418187981 */ /* 0x000ee2000c1e1b00 */
[----:B------:R-:W-:Y:S01]  /*a740*/  MOV R16, 0x0 ;  /* 0x0000000000107802 */ /* 0x000fe20000000f00 */
[----:B------:R-:W-:Y:S01]  /*a750*/  VIADD R66, R66, 0x1 ;  /* 0x0000000142427836 */ /* 0x000fe20000000000 */
[----:B--2---:R-:W-:Y:S01]  /*a760*/  MOV R4, UR4 ;  /* 0x0000000400047c02 */ /* 0x004fe20008000f00 */
[----:B------:R-:W-:Y:S01]  /*a770*/  IMAD.U32 R5, RZ, RZ, UR5 ;  /* 0x00000005ff057e24 */ /* 0x000fe2000f8e00ff */
[----:B------:R0:W2:Y:S01]  /*a780*/  LDC.64 R2, c[0x4][R16] ;  /* 0x0100000010027b82 */ /* 0x0000a20000000a00 */
[----:B------:R-:W-:Y:S02]  /*a790*/  CS2R R6, SRZ ;  /* 0x0000000000067805 */ /* 0x000fe4000001ff00 */
[----:B-1----:R-:W-:Y:S01]  /*a7a0*/  ISETP.NE.AND P0, PT, R66, UR6, PT ;  /* 0x0000000642007c0c */ /* 0x002fe2000bf05270 */
[----:B------:R-:W-:Y:S02]  /*a7b0*/  IMAD.MOV.U32 R64, RZ, RZ, R18 ;  /* 0x000000ffff407224 */ /* 0x000fe400078e0012 */
[----:B------:R-:W-:Y:S01]  /*a7c0*/  IMAD.MOV.U32 R63, RZ, RZ, R19 ;  /* 0x000000ffff3f7224 */ /* 0x000fe200078e0013 */
[----:B------:R-:W-:Y:S01]  /*a7d0*/  P2R R74, PR, RZ, 0x1 ;  /* 0x00000001ff4a7803 */ /* 0x000fe20000000000 */
[----:B------:R-:W-:-:S02]  /*a7e0*/  IMAD.MOV.U32 R47, RZ, RZ, R22 ;  /* 0x000000ffff2f7224 */ /* 0x000fc400078e0016 */
[----:B------:R-:W-:Y:S01]  /*a7f0*/  IMAD.MOV.U32 R31, RZ, RZ, R23 ;  /* 0x000000ffff1f7224 */ /* 0x000fe200078e0017 */
[--C-:B---3--:R-:W-:Y:S02]  /*a800*/  SHF.R.U32.HI R34, RZ, 0x8, R24.reuse ;  /* 0x00000008ff227819 */ /* 0x108fe40000011618 */
[--C-:B------:R-:W-:Y:S02]  /*a810*/  SHF.R.U32.HI R32, RZ, 0x10, R24.reuse ;  /* 0x00000010ff207819 */ /* 0x100fe40000011618 */
[----:B------:R-:W-:Y:S02]  /*a820*/  SHF.R.U32.HI R30, RZ, 0x18, R24 ;  /* 0x00000018ff1e7819 */ /* 0x000fe40000011618 */
[--C-:B------:R-:W-:Y:S02]  /*a830*/  SHF.R.U32.HI R28, RZ, 0x8, R25.reuse ;  /* 0x00000008ff1c7819 */ /* 0x100fe40000011619 */
[--C-:B------:R-:W-:Y:S02]  /*a840*/  SHF.R.U32.HI R26, RZ, 0x10, R25.reuse ;  /* 0x00000010ff1a7819 */ /* 0x100fe40000011619 */
[----:B0-2---:R-:W-:-:S07]  /*a850*/  SHF.R.U32.HI R36, RZ, 0x18, R25 ;  /* 0x00000018ff247819 */ /* 0x005fce0000011619 */
[----:B------:R-:W-:-:S07]  /*a860*/  LEPC R20, `(.L_x_164) ;  /* 0x000000001014794e */ /* 0x000fce0000000000 */
[----:B------:R-:W-:Y:S05]  /*a870*/  CALL.ABS.NOINC R2 ;  /* 0x0000000002007343 */ /* 0x000fea0003c00000 */
.L_x_164:
[----:B------:R-:W-:Y:S01]  /*a880*/  SHF.R.U32.HI R0, RZ, 0x7, R36 ;  /* 0x00000007ff007819 */ /* 0x000fe20000011624 */
[----:B------:R0:W1:Y:S01]  /*a890*/  LDC.64 R2, c[0x4][R16] ;  /* 0x0100000010027b82 */ /* 0x0000620000000a00 */
[----:B------:R-:W2:Y:S01]  /*a8a0*/  LDCU.64 UR4, c[0x4][0x50] ;  /* 0x01000a00ff0477ac */ /* 0x000ea20008000a00 */
[----:B------:R-:W-:Y:S01]  /*a8b0*/  MOV R6, UR38 ;  /* 0x0000002600067c02 */ /* 0x000fe20008000f00 */
[----:B------:R-:W-:Y:S01]  /*a8c0*/  IMAD.U32 R7, RZ, RZ, UR39 ;  /* 0x00000027ff077e24 */ /* 0x000fe2000f8e00ff */
[----:B------:R0:W-:Y:S01]  /*a8d0*/  STL [R1], R0 ;  /* 0x0000000001007387 */ /* 0x0001e20000100800 */
[----:B--2---:R-:W-:Y:S02]  /*a8e0*/  IMAD.U32 R4, RZ, RZ, UR4 ;  /* 0x00000004ff047e24 */ /* 0x004fe4000f8e00ff */
[----:B0-----:R-:W-:-:S07]  /*a8f0*/  IMAD.U32 R5, RZ, RZ, UR5 ;  /* 0x00000005ff057e24 */ /* 0x001fce000f8e00ff */
[----:B------:R-:W-:-:S07]  /*a900*/  LEPC R20, `(.L_x_165) ;  /* 0x000000001014794e */ /* 0x000fce0000000000 */
[----:B-1----:R-:W-:Y:S05]  /*a910*/  CALL.ABS.NOINC R2 ;  /* 0x0000000002007343 */ /* 0x002fea0003c00000 */
.L_x_165:
[----:B------:R-:W-:Y:S01]  /*a920*/  SHF.R.U32.HI R0, RZ, 0x6, R36 ;  /* 0x00000006ff007819 */ /* 0x000fe20000011624 */
[----:B------:R0:W1:Y:S01]  /*a930*/  LDC.64 R2, c[0x4][R16] ;  /* 0x0100000010027b82 */ /* 0x0000620000000a00 */
[----:B------:R-:W2:Y:S01]  /*a940*/  LDCU.64 UR4, c[0x4][0x50] ;  /* 0x01000a00ff0477ac */ /* 0x000ea20008000a00 */
[----:B------:R-:W-:Y:S01]  /*a950*/  IMAD.U32 R6, RZ, RZ, UR38 ;  /* 0x00000026ff067e24 */ /* 0x000fe2000f8e00ff */
[----:B------:R-:W-:Y:S01]  /*a960*/  LOP3.LUT R0, R0, 0x1, RZ, 0xc0, !PT ;  /* 0x0000000100007812 */ /* 0x000fe200078ec0ff */
[----:B------:R-:W-:-:S04]  /*a970*/  IMAD.U32 R7, RZ, RZ, UR39 ;  /* 0x00000027ff077e24 */ /* 0x000fc8000f8e00ff */
[----:B------:R0:W-:Y:S01]  /*a980*/  STL [R1], R0 ;  /* 0x0000000001007387 */ /* 0x0001e20000100800 */
[----:B--2---:R-:W-:Y:S02]  /*a990*/  IMAD.U32 R4, RZ, RZ, UR4 ;  /* 0x00000004ff047e24 */ /* 0x004fe4000f8e00ff */
[----:B0-----:R-:W-:-:S07]  /*a9a0*/  IMAD.U32 R5, RZ, RZ, UR5 ;  /* 0x00000005ff057e24 */ /* 0x001fce000f8e00ff */
[----:B------:R-:W-:-:S07]  /*a9b0*/  LEPC R20, `(.L_x_166) ;  /* 0x000000001014794e */ /* 0x000fce0000000000 */
[----:B-1----:R-:W-:Y:S05]  /*a9c0*/  CALL.ABS.NOINC R2 ;  /* 0x0000000002007343 */ /* 0x002fea0003c00000 */
.L_x_166:
[----:B------:R-:W-:Y:S01]  /*a9d0*/  SHF.R.U32.HI R0, RZ, 0x5, R36 ;  /* 0x00000005ff007819 */ /* 0x000fe20000011624 */
[----:B------:R0:W1:Y:S01]  /*a9e0*/  LDC.64 R2, c[0x4][R16] ;  /* 0x0100000010027b82 */ /* 0x0000620000000a00 */
[----:B------:R-:W2:Y:S01]  /*a9f0*/  LDCU.64 UR4, c[0x4][0x50] ;  /* 0x01000a00ff0477ac */ /* 0x000ea20008000a00 */
[----:B------:R-:W-:Y:S01]  /*aa00*/  IMAD.U32 R6, RZ, RZ, UR38 ;  /* 0x00000026ff067e24 */ /* 0x000fe2000f8e00ff */
[----:B------:R-:W-:Y:S02]  /*aa10*/  LOP3.LUT R0, R0, 0x1, RZ, 0xc0, !PT ;  /* 0x0000000100007812 */ /* 0x000fe400078ec0ff */
[----:B------:R-:W-:-:S03]  /*aa20*/  MOV R7, UR39 ;  /* 0x0000002700077c02 */ /* 0x000fc60008000f00 */
[----:B------:R0:W-:Y:S01]  /*aa30*/  STL [R1], R0 ;  /* 0x0000000001007387 */ /* 0x0001e20000100800 */
[----:B--2---:R-:W-:Y:S02]  /*aa40*/  IMAD.U32 R4, RZ, RZ, UR4 ;  /* 0x00000004ff047e24 */ /* 0x004fe4000f8e00ff */
[----:B0-----:R-:W-:-:S07]  /*aa50*/  IMAD.U32 R5, RZ, RZ, UR5 ;  /* 0x00000005ff057e24 */ /* 0x001fce000f8e00ff */
[----:B------:R-:W-:-:S07]  /*aa60*/  LEPC R20, `(.L_x_167) ;  /* 0x000000001014794e */ /* 0x000fce0000000000 */
[----:B-1----:R-:W-:Y:S05]  /*aa70*/  CALL.ABS.NOINC R2 ;  /* 0x0000000002007343 */ /* 0x002fea0003c00000 */
.L_x_167:
        /* <DEDUP_REMOVED lines=11> */
.L_x_168:
        /* <DEDUP_REMOVED lines=11> */
.L_x_169:
[----:B------:R-:W-:Y:S01]  /*abe0*/  SHF.R.U32.HI R0, RZ, 0x2, R36 ;  /* 0x00000002ff007819 */ /* 0x000fe20000011624 */
[----:B------:R0:W1:Y:S01]  /*abf0*/  LDC.64 R2, c[0x4][R16] ;  /* 0x0100000010027b82 */ /* 0x0000620000000a00 */
[----:B------:R-:W2:Y:S01]  /*ac00*/  LDCU.64 UR4, c[0x4][0x50] ;  /* 0x01000a00ff0477ac */ /* 0x000ea20008000a00 */
[----:B------:R-:W-:Y:S01]  /*ac10*/  IMAD.U32 R6, RZ, RZ, UR38 ;  /* 0x00000026ff067e24 */ /* 0x000fe2000f8e00ff */
[----:B------:R-:W-:Y:S01]  /*ac20*/  LOP3.LUT R0, R0, 0x1, RZ, 0xc0, !PT ;  /* 0x0000000100007812 */ /* 0x000fe200078ec0ff */
[----:B------:R-:W-:-:S04]  /*ac30*/  IMAD.U32 R7, RZ, RZ, UR39 ;  /* 0x00000027ff077e24 */ /* 0x000fc8000f8e00ff */
[----:B------:R0:W-:Y:S01]  /*ac40*/  STL [R1], R0 ;  /* 0x0000000001007387 */ /* 0x0001e20000100800 */
[----:B--2---:R-:W-:Y:S01]  /*ac50*/  MOV R4, UR4 ;  /* 0x0000000400047c02 */ /* 0x004fe20008000f00 */
[----:B0-----:R-:W-:-:S07]  /*ac60*/  IMAD.U32 R5, RZ, RZ, UR5 ;  /* 0x00000005ff057e24 */ /* 0x001fce000f8e00ff */
[----:B------:R-:W-:-:S07]  /*ac70*/  LEPC R20, `(.L_x_170) ;  /* 0x000000001014794e */ /* 0x000fce0000000000 */
[----:B-1----:R-:W-:Y:S05]  /*ac80*/  CALL.ABS.NOINC R2 ;  /* 0x0000000002007343 */ /* 0x002fea0003c00000 */
.L_x_170:
        /* <DEDUP_REMOVED lines=11> */
.L_x_171:
[----:B------:R-:W-:Y:S01]  /*ad40*/  LOP3.LUT R36, R36, 0x1, RZ, 0xc0, !PT ;  /* 0x0000000124247812 */ /* 0x000fe200078ec0ff */
[----:B------:R0:W1:Y:S01]  /*ad50*/  LDC.64 R2, c[0x4][R16] ;  /* 0x0100000010027b82 */ /* 0x0000620000000a00 */
[----:B------:R-:W2:Y:S01]  /*ad60*/  LDCU.64 UR4, c[0x4][0x50] ;  /* 0x01000a00ff0477ac */ /* 0x000ea20008000a00 */
[----:B------:R-:W-:Y:S02]  /*ad70*/  IMAD.U32 R6, RZ, RZ, UR38 ;  /* 0x00000026ff067e24 */ /* 0x000fe4000f8e00ff */
[----:B------:R0:W-:Y:S01]  /*ad80*/  STL [R1], R36 ;  /* 0x0000002401007387 */ /* 0x0001e20000100800 */
[----:B------:R-:W-:Y:S02]  /*ad90*/  IMAD.U32 R7, RZ, RZ, UR39 ;  /* 0x00000027ff077e24 */ /* 0x000fe4000f8e00ff */
[----:B--2---:R-:W-:Y:S01]  /*ada0*/  IMAD.U32 R4, RZ, RZ, UR4 ;  /* 0x00000004ff047e24 */ /* 0x004fe2000f8e00ff */
[----:B0-----:R-:W-:-:S07]  /*adb0*/  MOV R5, UR5 ;  /* 0x0000000500057c02 */ /* 0x001fce0008000f00 */
[----:B------:R-:W-:-:S07]  /*adc0*/  LEPC R20, `(.L_x_172) ;  /* 0x000000001014794e */ /* 0x000fce0000000000 */
[----:B-1----:R-:W-:Y:S05]  /*add0*/  CALL.ABS.NOINC R2 ;  /* 0x0000000002007343 */ /* 0x002fea0003c00000 */
.L_x_172:
        /* <DEDUP_REMOVED lines=11> */
.L_x_173:
[----:B------:R-:W-:Y:S01]  /*ae90*/  SHF.R.U32.HI R0, RZ, 0x6, R26 ;  /* 0x00000006ff007819 */ /* 0x000fe2000001161a */
[----:B------:R0:W1:Y:S01]  /*aea0*/  LDC.64 R2, c[0x4][R16] ;  /* 0x0100000010027b82 */ /* 0x0000620000000a00 */
[----:B------:R-:W2:Y:S01]  /*aeb0*/  LDCU.64 UR4, c[0x4][0x50] ;  /* 0x01000a00ff0477ac */ /* 0x000ea20008000a00 */
[----:B------:R-:W-:Y:S01]  /*aec0*/  MOV R6, UR38 ;  /* 0x0000002600067c02 */ /* 0x000fe20008000f00 */
[----:B------:R-:W-:Y:S01]  /*aed0*/  IMAD.U32 R7, RZ, RZ, UR39 ;  /* 0x00000027ff077e24 */ /* 0x000fe2000f8e00ff */
[----:B------:R-:W-:-:S05]  /*aee0*/  LOP3.LUT R0, R0, 0x1, RZ, 0xc0, !PT ;  /* 0x0000000100007812 */ /* 0x000fca00078ec0ff */
[----:B------:R0:W-:Y:S01]  /*aef0*/  STL [R1], R0 ;  /* 0x0000000001007387 */ /* 0x0001e20000100800 */
[----:B--2---:R-:W-:Y:S02]  /*af00*/  IMAD.U32 R4, RZ, RZ, UR4 ;  /* 0x00000004ff047e24 */ /* 0x004fe4000f8e00ff */
[----:B0-----:R-:W-:-:S07]  /*af10*/  IMAD.U32 R5, RZ, RZ, UR5 ;  /* 0x00000005ff057e24 */ /* 0x001fce000f8e00ff */
[----:B------:R-:W-:-:S07]  /*af20*/  LEPC R20, `(.L_x_174) ;  /* 0x000000001014794e */ /* 0x000fce0000000000 */
[----:B-1----:R-:W-:Y:S05]  /*af30*/  CALL.ABS.NOINC R2 ;  /* 0x0000000002007343 */ /* 0x002fea0003c00000 */
.L_x_174:
        /* <DEDUP_REMOVED lines=11> */
.L_x_175:
        /* <DEDUP_REMOVED lines=11> */
.L_x_176:
        /* <DEDUP_REMOVED lines=11> */
.L_x_177:
        /* <DEDUP_REMOVED lines=11> */
.L_x_178:
        /* <DEDUP_REMOVED lines=11> */
.L_x_179:
[----:B------:R-:W-:Y:S01]  /*b2b0*/  LOP3.LUT R26, R26, 0x1, RZ, 0xc0, !PT ;  /* 0x000000011a1a7812 */ /* 0x000fe200078ec0ff */
[----:B------:R0:W1:Y:S01]  /*b2c0*/  LDC.64 R2, c[0x4][R16] ;  /* 0x0100000010027b82 */ /* 0x0000620000000a00 */
[----:B------:R-:W2:Y:S01]  /*b2d0*/  LDCU.64 UR4, c[0x4][0x50] ;  /* 0x01000a00ff0477ac */ /* 0x000ea20008000a00 */
[----:B------:R-:W-:Y:S02]  /*b2e0*/  IMAD.U32 R6, RZ, RZ, UR38 ;  /* 0x00000026ff067e24 */ /* 0x000fe4000f8e00ff */
[----:B------:R0:W-:Y:S01]  /*b2f0*/  STL [R1], R26 ;  /* 0x0000001a01007387 */ /* 0x0001e20000100800 */
[----:B------:R-:W-:Y:S02]  /*b300*/  IMAD.U32 R7, RZ, RZ, UR39 ;  /* 0x00000027ff077e24 */ /* 0x000fe4000f8e00ff */
[----:B--2---:R-:W-:Y:S02]  /*b310*/  IMAD.U32 R4, RZ, RZ, UR4 ;  /* 0x00000004ff047e24 */ /* 0x004fe4000f8e00ff */
[----:B0-----:R-:W-:-:S07]  /*b320*/  IMAD.U32 R5, RZ, RZ, UR5 ;  /* 0x00000005ff057e24 */ /* 0x001fce000f8e00ff */
[----:B------:R-:W-:-:S07]  /*b330*/  LEPC R20, `(.L_x_180) ;  /* 0x000000001014794e */ /* 0x000fce0000000000 */
[----:B-1----:R-:W-:Y:S05]  /*b340*/  CALL.ABS.NOINC R2 ;  /* 0x0000000002007343 */ /* 0x002fea0003c00000 */
.L_x_180:
[----:B------:R-:W-:Y:S01]  /*b350*/  SHF.R.U32.HI R0, RZ, 0x7, R28 ;  /* 0x00000007ff007819 */ /* 0x000fe2000001161c */
[----:B------:R0:W1:Y:S01]  /*b360*/  LDC.64 R2, c[0x4][R16] ;  /* 0x0100000010027b82 */ /* 0x0000620000000a00 */
[----:B------:R-:W2:Y:S01]  /*b370*/  LDCU.64 UR4, c[0x4][0x50] ;  /* 0x01000a00ff0477ac */ /* 0x000ea20008000a00 */
[----:B------:R-:W-:Y:S01]  /*b380*/  IMAD.U32 R6, RZ, RZ, UR38 ;  /* 0x00000026ff067e24 */ /* 0x000fe2000f8e00ff */
[----:B------:R-:W-:Y:S01]  /*b390*/  LOP3.LUT R0, R0, 0x1, RZ, 0xc0, !PT ;  /* 0x0000000100007812 */ /* 0x000fe200078ec0ff */
[----:B------:R-:W-:-:S04]  /*b3a0*/  IMAD.U32 R7, RZ, RZ, UR39 ;  /* 0x00000027ff077e24 */ /* 0x000fc8000f8e00ff */
[----:B------:R0:W-:Y:S01]  /*b3b0*/  STL [R1], R0 ;  /* 0x0000000001007387 */ /* 0x0001e20000100800 */
[----:B--2---:R-:W-:Y:S01]  /*b3c0*/  IMAD.U32 R4, RZ, RZ, UR4 ;  /* 0x00000004ff047e24 */ /* 0x004fe2000f8e00ff */
[----:B0-----:R-:W-:-:S07]  /*b3d0*/  MOV R5, UR5 ;  /* 0x0000000500057c02 */ /* 0x001fce0008000f00 */
[----:B------:R-:W-:-:S07]  /*b3e0*/  LEPC R20, `(.L_x_181) ;  /* 0x000000001014794e */ /* 0x000fce0000000000 */
[----:B-1----:R-:W-:Y:S05]  /*b3f0*/  CALL.ABS.NOINC R2 ;  /* 0x0000000002007343 */ /* 0x002fea0003c00000 */
.L_x_181:
        /* <DEDUP_REMOVED lines=11> */
.L_x_182:
        /* <DEDUP_REMOVED lines=11> */
.L_x_183:
        /* <DEDUP_REMOVED lines=11> */
.L_x_184:
        /* <DEDUP_REMOVED lines=11> */
.L_x_185:
        /* <DEDUP_REMOVED lines=11> */
.L_x_186:
        /* <DEDUP_REMOVED lines=11> */
.L_x_187:
[----:B------:R-:W-:Y:S01]  /*b820*/  LOP3.LUT R28, R28, 0x1, RZ, 0xc0, !PT ;  /* 0x000000011c1c7812 */ /* 0x000fe200078ec0ff */
[----:B------:R0:W1:Y:S01]  /*b830*/  LDC.64 R2, c[0x4][R16] ;  /* 0x0100000010027b82 */ /* 0x0000620000000a00 */
[----:B------:R-:W2:Y:S01]  /*b840*/  LDCU.64 UR4, c[0x4][0x50] ;  /* 0x01000a00ff0477ac */ /* 0x000ea20008000a00 */
[----:B------:R-:W-:Y:S02]  /*b850*/  IMAD.U32 R6, RZ, RZ, UR38 ;  /* 0x00000026ff067e24 */ /* 0x000fe4000f8e00ff */
[----:B------:R0:W-:Y:S01]  /*b860*/  STL [R1], R28 ;  /* 0x0000001c01007387 */ /* 0x0001e20000100800 */
[----:B------:R-:W-:Y:S01]  /*b870*/  IMAD.U32 R7, RZ, RZ, UR39 ;  /* 0x00000027ff077e24 */ /* 0x000fe2000f8e00ff */
[----:B--2---:R-:W-:Y:S01]  /*b880*/  MOV R4, UR4 ;  /* 0x0000000400047c02 */ /* 0x004fe20008000f00 */
[----:B0-----:R-:W-:-:S07]  /*b890*/  IMAD.U32 R5, RZ, RZ, UR5 ;  /* 0x00000005ff057e24 */ /* 0x001fce000f8e00ff */
[----:B------:R-:W-:-:S07]  /*b8a0*/  LEPC R20, `(.L_x_188) ;  /* 0x000000001014794e */ /* 0x000fce0000000000 */
[----:B-1----:R-:W-:Y:S05]  /*b8b0*/  CALL.ABS.NOINC R2 ;  /* 0x0000000002007343 */ /* 0x002fea0003c00000 */
.L_x_188:
        /* <DEDUP_REMOVED lines=11> */
.L_x_189:
        /* <DEDUP_REMOVED lines=11> */
.L_x_190:
        /* <DEDUP_REMOVED lines=11> */
.L_x_191:
        /* <DEDUP_REMOVED lines=11> */
.L_x_192:
        /* <DEDUP_REMOVED lines=11> */
.L_x_193:
        /* <DEDUP_REMOVED lines=11> */
.L_x_194:
        /* <DEDUP_REMOVED lines=11> */
.L_x_195:
        /* <DEDUP_REMOVED lines=10> */
.L_x_196:
[----:B------:R-:W-:Y:S01]  /*be30*/  SHF.R.U32.HI R0, RZ, 0x1f, R24 ;  /* 0x0000001fff007819 */ /* 0x000fe20000011618 */
        /* <DEDUP_REMOVED lines=9> */
.L_x_197:
        /* <DEDUP_REMOVED lines=11> */
.L_x_198:
        /* <DEDUP_REMOVED lines=11> */
.L_x_199:
        /* <DEDUP_REMOVED lines=11> */
.L_x_200:
        /* <DEDUP_REMOVED lines=11> */
.L_x_201:
        /* <DEDUP_REMOVED lines=11> */
.L_x_202:
        /* <DEDUP_REMOVED lines=11> */
.L_x_203:
        /* <DEDUP_REMOVED lines=10> */
.L_x_204:
        /* <DEDUP_REMOVED lines=11> */
.L_x_205:
        /* <DEDUP_REMOVED lines=11> */
.L_x_206:
        /* <DEDUP_REMOVED lines=11> */
.L_x_207:
        /* <DEDUP_REMOVED lines=11> */
.L_x_208:
        /* <DEDUP_REMOVED lines=11> */
.L_x_209:
        /* <DEDUP_REMOVED lines=11> */
.L_x_210:
        /* <DEDUP_REMOVED lines=11> */
.L_x_211:
[----:B------:R-:W-:Y:S01]  /*c860*/  LOP3.LUT R32, R32, 0x1, RZ, 0xc0, !PT ;  /* 0x0000000120207812 */ /* 0x000fe200078ec0ff */
[----:B------:R0:W1:Y:S01]  /*c870*/  LDC.64 R2, c[0x4][R16] ;  /* 0x0100000010027b82 */ /* 0x0000620000000a00 */
[----:B------:R-:W2:Y:S01]  /*c880*/  LDCU.64 UR4, c[0x4][0x50] ;  /* 0x01000a00ff0477ac */ /* 0x000ea20008000a00 */
[----:B------:R-:W-:Y:S01]  /*c890*/  IMAD.U32 R6, RZ, RZ, UR38 ;  /* 0x00000026ff067e24 */ /* 0x000fe2000f8e00ff */
[----:B------:R-:W-:Y:S01]  /*c8a0*/  MOV R7, UR39 ;  /* 0x0000002700077c02 */ /* 0x000fe20008000f00 */
[----:B------:R0:W-:Y:S01]  /*c8b0*/  STL [R1], R32 ;  /* 0x0000002001007387 */ /* 0x0001e20000100800 */
[----:B--2---:R-:W-:Y:S02]  /*c8c0*/  IMAD.U32 R4, RZ, RZ, UR4 ;  /* 0x00000004ff047e24 */ /* 0x004fe4000f8e00ff */
[----:B0-----:R-:W-:-:S07]  /*c8d0*/  IMAD.U32 R5, RZ, RZ, UR5 ;  /* 0x00000005ff057e24 */ /* 0x001fce000f8e00ff */
[----:B------:R-:W-:-:S07]  /*c8e0*/  LEPC R20, `(.L_x_212) ;  /* 0x000000001014794e */ /* 0x000fce0000000000 */
[----:B-1----:R-:W-:Y:S05]  /*c8f0*/  CALL.ABS.NOINC R2 ;  /* 0x0000000002007343 */ /* 0x002fea0003c00000 */
.L_x_212:
        /* <DEDUP_REMOVED lines=11> */
.L_x_213:
        /* <DEDUP_REMOVED lines=11> */
.L_x_214:
        /* <DEDUP_REMOVED lines=11> */
.L_x_215:
        /* <DEDUP_REMOVED lines=11> */
.L_x_216:
        /* <DEDUP_REMOVED lines=11> */
.L_x_217:
        /* <DEDUP_REMOVED lines=11> */
.L_x_218:
        /* <DEDUP_REMOVED lines=11> */
.L_x_219:
        /* <DEDUP_REMOVED lines=10> */
.L_x_220:
        /* <DEDUP_REMOVED lines=11> */
.L_x_221:
        /* <DEDUP_REMOVED lines=11> */
.L_x_222:
        /* <DEDUP_REMOVED lines=11> */
.L_x_223:
        /* <DEDUP_REMOVED lines=11> */
.L_x_224:
        /* <DEDUP_REMOVED lines=11> */
.L_x_225:
        /* <DEDUP_REMOVED lines=11> */
.L_x_226:
        /* <DEDUP_REMOVED lines=11> */
.L_x_227:
[----:B------:R-:W-:Y:S01]  /*d340*/  LOP3.LUT R0, R24, 0x1, RZ, 0xc0, !PT ;  /* 0x0000000118007812 */ /* 0x000fe200078ec0ff */
        /* <DEDUP_REMOVED lines=9> */
.L_x_228:
[----:B------:R0:W1:Y:S01]  /*d3e0*/  LDC.64 R2, c[0x4][R16] ;  /* 0x0100000010027b82 */ /* 0x0000620000000a00 */
[----:B------:R-:W2:Y:S01]  /*d3f0*/  LDCU.64 UR4, c[0x4][0x58] ;  /* 0x01000b00ff0477ac */ /* 0x000ea20008000a00 */
[----:B------:R-:W-:Y:S01]  /*d400*/  CS2R R6, SRZ ;  /* 0x0000000000067805 */ /* 0x000fe2000001ff00 */
[----:B--2---:R-:W-:Y:S02]  /*d410*/  IMAD.U32 R4, RZ, RZ, UR4 ;  /* 0x00000004ff047e24 */ /* 0x004fe4000f8e00ff */
[----:B0-----:R-:W-:-:S07]  /*d420*/  IMAD.U32 R5, RZ, RZ, UR5 ;  /* 0x00000005ff057e24 */ /* 0x001fce000f8e00ff */
[----:B------:R-:W-:-:S07]  /*d430*/  LEPC R20, `(.L_x_229) ;  /* 0x000000001014794e */ /* 0x000fce0000000000 */
[----:B-1----:R-:W-:Y:S05]  /*d440*/  CALL.ABS.NOINC R2 ;  /* 0x0000000002007343 */ /* 0x002fea0003c00000 */
.L_x_229:
[----:B------:R0:W1:Y:S01]  /*d450*/  LDC.64 R2, c[0x4][R16] ;  /* 0x0100000010027b82 */ /* 0x0000620000000a00 */
[----:B------:R-:W2:Y:S01]  /*d460*/  LDCU.64 UR4, c[0x4][0x68] ;  /* 0x01000d00ff0477ac */ /* 0x000ea20008000a00 */
[----:B------:R-:W-:Y:S01]  /*d470*/  CS2R R6, SRZ ;  /* 0x0000000000067805 */ /* 0x000fe2000001ff00 */
[----:B--2---:R-:W-:Y:S02]  /*d480*/  IMAD.U32 R4, RZ, RZ, UR4 ;  /* 0x00000004ff047e24 */ /* 0x004fe4000f8e00ff */
[----:B0-----:R-:W-:-:S07]  /*d490*/  IMAD.U32 R5, RZ, RZ, UR5 ;  /* 0x00000005ff057e24 */ /* 0x001fce000f8e00ff */
[----:B------:R-:W-:-:S07]  /*d4a0*/  LEPC R20, `(.L_x_230) ;  /* 0x000000001014794e */ /* 0x000fce0000000000 */
[----:B-1----:R-:W-:Y:S05]  /*d4b0*/  CALL.ABS.NOINC R2 ;  /* 0x0000000002007343 */ /* 0x002fea0003c00000 */
.L_x_230:
[----:B------:R0:W1:Y:S01]  /*d4c0*/  LDC.64 R2, c[0x4][R16] ;  /* 0x0100000010027b82 */ /* 0x0000620000000a00 */
[----:B------:R-:W2:Y:S01]  /*d4d0*/  LDCU.64 UR4, c[0x4][0x60] ;  /* 0x01000c00ff0477ac */ /* 0x000ea20008000a00 */
[--C-:B------:R-:W-:Y:S02]  /*d4e0*/  SHF.R.U32.HI R87, RZ, 0x8, R72.reuse ;  /* 0x00000008ff577819 */ /* 0x100fe40000011648 */
[----:B------:R-:W-:Y:S02]  /*d4f0*/  CS2R R6, SRZ ;  /* 0x0000000000067805 */ /* 0x000fe4000001ff00 */
[--C-:B------:R-:W-:Y:S02]  /*d500*/  SHF.R.U32.HI R82, RZ, 0x10, R72.reuse ;  /* 0x00000010ff527819 */ /* 0x100fe40000011648 */
[----:B------:R-:W-:Y:S02]  /*d510*/  SHF.R.U32.HI R80, RZ, 0x18, R72 ;  /* 0x00000018ff507819 */ /* 0x000fe40000011648 */
[----:B------:R-:W-:-:S02]  /*d520*/  SHF.R.U32.HI R79, RZ, 0x8, R70 ;  /* 0x00000008ff4f7819 */ /* 0x000fc40000011646 */
[--C-:B------:R-:W-:Y:S02]  /*d530*/  SHF.R.U32.HI R78, RZ, 0x10, R70.reuse ;  /* 0x00000010ff4e7819 */ /* 0x100fe40000011646 */
[----:B------:R-:W-:Y:S01]  /*d540*/  SHF.R.U32.HI R76, RZ, 0x18, R70 ;  /* 0x00000018ff4c7819 */ /* 0x000fe20000011646 */
[----:B--2---:R-:W-:Y:S02]  /*d550*/  IMAD.U32 R4, RZ, RZ, UR4 ;  /* 0x00000004ff047e24 */ /* 0x004fe4000f8e00ff */
[----:B0-----:R-:W-:-:S07]  /*d560*/  IMAD.U32 R5, RZ, RZ, UR5 ;  /* 0x00000005ff057e24 */ /* 0x001fce000f8e00ff */
[----:B------:R-:W-:-:S07]  /*d570*/  LEPC R20, `(.L_x_231) ;  /* 0x000000001014794e */ /* 0x000fce0000000000 */
[----:B-1----:R-:W-:Y:S05]  /*d580*/  CALL.ABS.NOINC R2 ;  /* 0x0000000002007343 */ /* 0x002fea0003c00000 */
.L_x_231:
[----:B------:R-:W-:Y:S01]  /*d590*/  SHF.R.U32.HI R26, RZ, 0x18, R69 ;  /* 0x00000018ff1a7819 */ /* 0x000fe20000011645 */
[----:B------:R0:W1:Y:S01]  /*d5a0*/  LDC.64 R2, c[0x4][R16] ;  /* 0x0100000010027b82 */ /* 0x0000620000000a00 */
[----:B------:R-:W2:Y:S01]  /*d5b0*/  LDCU.64 UR4, c[0x4][0x50] ;  /* 0x01000a00ff0477ac */ /* 0x000ea20008000a00 */
[----:B------:R-:W-:Y:S01]  /*d5c0*/  IMAD.U32 R6, RZ, RZ, UR38 ;  /* 0x00000026ff067e24 */ /* 0x000fe2000f8e00ff */
[----:B------:R-:W-:Y:S01]  /*d5d0*/  SHF.R.U32.HI R0, RZ, 0x7, R26 ;  /* 0x00000007ff007819 */ /* 0x000fe2000001161a */
[----:B------:R-:W-:-:S04]  /*d5e0*/  IMAD.U32 R7, RZ, RZ, UR39 ;  /* 0x00000027ff077e24 */ /* 0x000fc8000f8e00ff */
[----:B------:R0:W-:Y:S01]  /*d5f0*/  STL [R1], R0 ;  /* 0x0000000001007387 */ /* 0x0001e20000100800 */
[----:B--2---:R-:W-:Y:S01]  /*d600*/  IMAD.U32 R4, RZ, RZ, UR4 ;  /* 0x00000004ff047e24 */ /* 0x004fe2000f8e00ff */
[----:B0-----:R-:W-:-:S07]  /*d610*/  MOV R5, UR5 ;  /* 0x0000000500057c02 */ /* 0x001fce0008000f00 */
[----:B------:R-:W-:-:S07]  /*d620*/  LEPC R20, `(.L_x_232) ;  /* 0x000000001014794e */ /* 0x000fce0000000000 */
[----:B-1----:R-:W-:Y:S05]  /*d630*/  CALL.ABS.NOINC R2 ;  /* 0x0000000002007343 */ /* 0x002fea0003c00000 */
.L_x_232:
[----:B------:R0:W-:Y:S01]  /*d640*/  STL [R1], R77 ;  /* 0x0000004d01007387 */ /* 0x0001e20000100800 */
        /* <DEDUP_REMOVED lines=8> */
.L_x_233:
[----:B------:R0:W-:Y:S01]  /*d6d0*/  STL [R1], R75 ;  /* 0x0000004b01007387 */ /* 0x0001e20000100800 */
        /* <DEDUP_REMOVED lines=8> */
.L_x_234:
        /* <DEDUP_REMOVED lines=9> */
.L_x_235:
[----:B------:R0:W-:Y:S01]  /*d7f0*/  STL [R1], R71 ;  /* 0x0000004701007387 */ /* 0x0001e20000100800 */
        /* <DEDUP_REMOVED lines=8> */
.L_x_236:
        /* <DEDUP_REMOVED lines=9> */
.L_x_237:
        /* <DEDUP_REMOVED lines=9> */
.L_x_238:
        /* <DEDUP_REMOVED lines=10> */
.L_x_239:
        /* <DEDUP_REMOVED lines=9> */
.L_x_240:
[----:B------:R0:W-:Y:S01]  /*dad0*/  STL [R1], R59 ;  /* 0x0000003b01007387 */ /* 0x0001e20000100800 */
        /* <DEDUP_REMOVED lines=8> */
.L_x_241:
        /* <DEDUP_REMOVED lines=9> */
.L_x_242:
        /* <DEDUP_REMOVED lines=9> */
.L_x_243:
        /* <DEDUP_REMOVED lines=9> */
.L_x_244:
        /* <DEDUP_REMOVED lines=9> */
.L_x_245:
        /* <DEDUP_REMOVED lines=9> */
.L_x_246:
        /* <DEDUP_REMOVED lines=11> */
.L_x_247:
[----:B------:R0:W-:Y:S01]  /*dee0*/  STL [R1], R45 ;  /* 0x0000002d01007387 */ /* 0x0001e20000100800 */
        /* <DEDUP_REMOVED lines=8> */
.L_x_248:
        /* <DEDUP_REMOVED lines=9> */
.L_x_249:
        /* <DEDUP_REMOVED lines=9> */
.L_x_250:
        /* <DEDUP_REMOVED lines=9> */
.L_x_251:
        /* <DEDUP_REMOVED lines=9> */
.L_x_252:
        /* <DEDUP_REMOVED lines=9> */
.L_x_253:
        /* <DEDUP_REMOVED lines=9> */
.L_x_254:
        /* <DEDUP_REMOVED lines=11> */
.L_x_255:
        /* <DEDUP_REMOVED lines=9> */
.L_x_256:
        /* <DEDUP_REMOVED lines=9> */
.L_x_257:
        /* <DEDUP_REMOVED lines=11> */
.L_x_258:
        /* <DEDUP_REMOVED lines=9> */
.L_x_259:
        /* <DEDUP_REMOVED lines=9> */
.L_x_260:
        /* <DEDUP_REMOVED lines=9> */
.L_x_261:
        /* <DEDUP_REMOVED lines=9> */
.L_x_262:
        /* <DEDUP_REMOVED lines=10> */
.L_x_263:
[----:B------:R-:W-:Y:S01]  /*e830*/  SHF.R.U32.HI R0, RZ, 0x1f, R68 ;  /* 0x0000001fff007819 */ /* 0x000fe20000011644 */
        /* <DEDUP_REMOVED lines=9> */
.L_x_264:
        /* <DEDUP_REMOVED lines=11> */
.L_x_265:
        /* <DEDUP_REMOVED lines=11> */
.L_x_266:
        /* <DEDUP_REMOVED lines=11> */
.L_x_267:
        /* <DEDUP_REMOVED lines=11> */
.L_x_268:
        /* <DEDUP_REMOVED lines=11> */
.L_x_269:
        /* <DEDUP_REMOVED lines=11> */
.L_x_270:
        /* <DEDUP_REMOVED lines=11> */
.L_x_271:
        /* <DEDUP_REMOVED lines=11> */
.L_x_272:
        /* <DEDUP_REMOVED lines=11> */
.L_x_273:
        /* <DEDUP_REMOVED lines=11> */
.L_x_274:
        /* <DEDUP_REMOVED lines=11> */
.L_x_275:
        /* <DEDUP_REMOVED lines=11> */
.L_x_276:
        /* <DEDUP_REMOVED lines=11> */
.L_x_277:
        /* <DEDUP_REMOVED lines=11> */
.L_x_278:
        /* <DEDUP_REMOVED lines=11> */
.L_x_279:
        /* <DEDUP_REMOVED lines=11> */
.L_x_280:
        /* <DEDUP_REMOVED lines=11> */
.L_x_281:
        /* <DEDUP_REMOVED lines=11> */
.L_x_282:
        /* <DEDUP_REMOVED lines=11> */
.L_x_283:
        /* <DEDUP_REMOVED lines=11> */
.L_x_284:
        /* <DEDUP_REMOVED lines=11> */
.L_x_285:
        /* <DEDUP_REMOVED lines=11> */
.L_x_286:
        /* <DEDUP_REMOVED lines=11> */
.L_x_287:
        /* <DEDUP_REMOVED lines=11> */
.L_x_288:
        /* <DEDUP_REMOVED lines=11> */
.L_x_289:
        /* <DEDUP_REMOVED lines=11> */
.L_x_290:
        /* <DEDUP_REMOVED lines=11> */
.L_x_291:
        /* <DEDUP_REMOVED lines=11> */
.L_x_292:
        /* <DEDUP_REMOVED lines=11> */
.L_x_293:
        /* <DEDUP_REMOVED lines=11> */
.L_x_294:
        /* <DEDUP_REMOVED lines=10> */
.L_x_295:
[----:B------:R0:W1:Y:S01]  /*fe10*/  LDC.64 R2, c[0x4][R16] ;  /* 0x0100000010027b82 */ /* 0x0000620000000a00 */
[----:B------:R-:W2:Y:S01]  /*fe20*/  LDCU.64 UR4, c[0x4][0x58] ;  /* 0x01000b00ff0477ac */ /* 0x000ea20008000a00 */
[----:B------:R-:W-:Y:S01]  /*fe30*/  CS2R R6, SRZ ;  /* 0x0000000000067805 */ /* 0x000fe2000001ff00 */
[----:B--2---:R-:W-:Y:S02]  /*fe40*/  IMAD.U32 R4, RZ, RZ, UR4 ;  /* 0x00000004ff047e24 */ /* 0x004fe4000f8e00ff */
[----:B0-----:R-:W-:-:S07]  /*fe50*/  IMAD.U32 R5, RZ, RZ, UR5 ;  /* 0x00000005ff057e24 */ /* 0x001fce000f8e00ff */
[----:B------:R-:W-:-:S07]  /*fe60*/  LEPC R20, `(.L_x_296) ;  /* 0x000000001014794e */ /* 0x000fce0000000000 */
[----:B-1----:R-:W-:Y:S05]  /*fe70*/  CALL.ABS.NOINC R2 ;  /* 0x0000000002007343 */ /* 0x002fea0003c00000 */
.L_x_296:
[----:B------:R0:W1:Y:S01]  /*fe80*/  LDC.64 R2, c[0x4][R16] ;  /* 0x0100000010027b82 */ /* 0x0000620000000a00 */
[----:B------:R-:W2:Y:S01]  /*fe90*/  LDCU.64 UR4, c[0x4][0x68] ;  /* 0x01000d00ff0477ac */ /* 0x000ea20008000a00 */
[----:B------:R-:W-:Y:S01]  /*fea0*/  CS2R R6, SRZ ;  /* 0x0000000000067805 */ /* 0x000fe2000001ff00 */
[----:B--2---:R-:W-:Y:S02]  /*feb0*/  IMAD.U32 R4, RZ, RZ, UR4 ;  /* 0x00000004ff047e24 */ /* 0x004fe4000f8e00ff */
[----:B0-----:R-:W-:-:S07]  /*fec0*/  IMAD.U32 R5, RZ, RZ, UR5 ;  /* 0x00000005ff057e24 */ /* 0x001fce000f8e00ff */
[----:B------:R-:W-:-:S07]  /*fed0*/  LEPC R20, `(.L_x_297) ;  /* 0x000000001014794e */ /* 0x000fce0000000000 */
[----:B-1----:R-:W-:Y:S05]  /*fee0*/  CALL.ABS.NOINC R2 ;  /* 0x0000000002007343 */ /* 0x002fea0003c00000 */
.L_x_297:
[----:B------:R0:W1:Y:S01]  /*fef0*/  LDC.64 R2, c[0x4][R16] ;  /* 0x0100000010027b82 */ /* 0x0000620000000a00 */
[----:B------:R-:W2:Y:S01]  /*ff00*/  LDCU.64 UR4, c[0x4][0x70] ;  /* 0x01000e00ff0477ac */ /* 0x000ea20008000a00 */
[----:B------:R-:W-:Y:S01]  /*ff10*/  CS2R R6, SRZ ;  /* 0x0000000000067805 */ /* 0x000fe2000001ff00 */
[----:B--2---:R-:W-:Y:S02]  /*ff20*/  IMAD.U32 R4, RZ, RZ, UR4 ;  /* 0x00000004ff047e24 */ /* 0x004fe4000f8e00ff */
[----:B0-----:R-:W-:-:S07]  /*ff30*/  IMAD.U32 R5, RZ, RZ, UR5 ;  /* 0x00000005ff057e24 */ /* 0x001fce000f8e00ff */
[----:B------:R-:W-:-:S07]  /*ff40*/  LEPC R20, `(.L_x_298) ;  /* 0x000000001014794e */ /* 0x000fce0000000000 */
[----:B-1----:R-:W-:Y:S05]  /*ff50*/  CALL.ABS.NOINC R2 ;  /* 0x0000000002007343 */ /* 0x002fea0003c00000 */
.L_x_298:
        /* <DEDUP_REMOVED lines=10> */
.L_x_299:
        /* <DEDUP_REMOVED lines=11> */
.L_x_300:
        /* <DEDUP_REMOVED lines=11> */
.L_x_301:
        /* <DEDUP_REMOVED lines=11> */
.L_x_302:
        /* <DEDUP_REMOVED lines=11> */
.L_x_303:
        /* <DEDUP_REMOVED lines=11> */
.L_x_304:
        /* <DEDUP_REMOVED lines=11> */
.L_x_305:
        /* <DEDUP_REMOVED lines=10> */
.L_x_306:
        /* <DEDUP_REMOVED lines=11> */
.L_x_307:
        /* <DEDUP_REMOVED lines=11> */
.L_x_308:
        /* <DEDUP_REMOVED lines=11> */
.L_x_309:
        /* <DEDUP_REMOVED lines=11> */
.L_x_310:
        /* <DEDUP_REMOVED lines=11> */
.L_x_311:
        /* <DEDUP_REMOVED lines=11> */
.L_x_312:
        /* <DEDUP_REMOVED lines=11> */
.L_x_313:
        /* <DEDUP_REMOVED lines=10> */
.L_x_314:
        /* <DEDUP_REMOVED lines=11> */
.L_x_315:
        /* <DEDUP_REMOVED lines=11> */
.L_x_316:
        /* <DEDUP_REMOVED lines=11> */
.L_x_317:
        /* <DEDUP_REMOVED lines=11> */
.L_x_318:
        /* <DEDUP_REMOVED lines=11> */
.L_x_319:
        /* <DEDUP_REMOVED lines=11> */
.L_x_320:
        /* <DEDUP_REMOVED lines=11> */
.L_x_321:
        /* <DEDUP_REMOVED lines=10> */
.L_x_322:
        /* <DEDUP_REMOVED lines=11> */
.L_x_323:
        /* <DEDUP_REMOVED lines=11> */
.L_x_324:
        /* <DEDUP_REMOVED lines=11> */
.L_x_325:
        /* <DEDUP_REMOVED lines=11> */
.L_x_326:
        /* <DEDUP_REMOVED lines=11> */
.L_x_327:
        /* <DEDUP_REMOVED lines=11> */
.L_x_328:
        /* <DEDUP_REMOVED lines=11> */
.L_x_329:
        /* <DEDUP_REMOVED lines=10> */
.L_x_330:
        /* <DEDUP_REMOVED lines=10> */
.L_x_331:
        /* <DEDUP_REMOVED lines=11> */
.L_x_332:
        /* <DEDUP_REMOVED lines=11> */
.L_x_333:
        /* <DEDUP_REMOVED lines=11> */
.L_x_334:
        /* <DEDUP_REMOVED lines=11> */
.L_x_335:
        /* <DEDUP_REMOVED lines=11> */
.L_x_336:
        /* <DEDUP_REMOVED lines=11> */
.L_x_337:
        /* <DEDUP_REMOVED lines=10> */
.L_x_338:
        /* <DEDUP_REMOVED lines=11> */
.L_x_339:
        /* <DEDUP_REMOVED lines=11> */
.L_x_340:
        /* <DEDUP_REMOVED lines=11> */
.L_x_341:
        /* <DEDUP_REMOVED lines=11> */
.L_x_342:
        /* <DEDUP_REMOVED lines=11> */
.L_x_343:
        /* <DEDUP_REMOVED lines=11> */
.L_x_344:
        /* <DEDUP_REMOVED lines=11> */
.L_x_345:
        /* <DEDUP_REMOVED lines=10> */
.L_x_346:
        /* <DEDUP_REMOVED lines=11> */
.L_x_347:
        /* <DEDUP_REMOVED lines=11> */
.L_x_348:
        /* <DEDUP_REMOVED lines=11> */
.L_x_349:
        /* <DEDUP_REMOVED lines=11> */
.L_x_350:
        /* <DEDUP_REMOVED lines=11> */
.L_x_351:
        /* <DEDUP_REMOVED lines=11> */
.L_x_352:
        /* <DEDUP_REMOVED lines=11> */
.L_x_353:
        /* <DEDUP_REMOVED lines=10> */
.L_x_354:
        /* <DEDUP_REMOVED lines=11> */
.L_x_355:
        /* <DEDUP_REMOVED lines=11> */
.L_x_356:
        /* <DEDUP_REMOVED lines=11> */
.L_x_357:
        /* <DEDUP_REMOVED lines=11> */
.L_x_358:
        /* <DEDUP_REMOVED lines=11> */
.L_x_359:
        /* <DEDUP_REMOVED lines=11> */
.L_x_360:
        /* <DEDUP_REMOVED lines=11> */
.L_x_361:
        /* <DEDUP_REMOVED lines=10> */
.L_x_362:
[----:B------:R0:W1:Y:S01]  /*12ac0*/  LDC.64 R2, c[0x4][R16] ;  /* 0x0100000010027b82 */ /* 0x0000620000000a00 */
[----:B------:R-:W2:Y:S01]  /*12ad0*/  LDCU.64 UR4, c[0x4][0x58] ;  /* 0x01000b00ff0477ac */ /* 0x000ea20008000a00 */
[----:B------:R-:W-:Y:S01]  /*12ae0*/  CS2R R6, SRZ ;  /* 0x0000000000067805 */ /* 0x000fe2000001ff00 */
[----:B--2---:R-:W-:Y:S02]  /*12af0*/  IMAD.U32 R4, RZ, RZ, UR4 ;  /* 0x00000004ff047e24 */ /* 0x004fe4000f8e00ff */
[----:B0-----:R-:W-:-:S07]  /*12b00*/  IMAD.U32 R5, RZ, RZ, UR5 ;  /* 0x00000005ff057e24 */ /* 0x001fce000f8e00ff */
[----:B------:R-:W-:-:S07]  /*12b10*/  LEPC R20, `(.L_x_363) ;  /* 0x000000001014794e */ /* 0x000fce0000000000 */
[----:B-1----:R-:W-:Y:S05]  /*12b20*/  CALL.ABS.NOINC R2 ;  /* 0x0000000002007343 */ /* 0x002fea0003c00000 */
.L_x_363:
[----:B------:R0:W1:Y:S01]  /*12b30*/  LDC.64 R2, c[0x4][R16] ;  /* 0x0100000010027b82 */ /* 0x0000620000000a00 */
[----:B------:R-:W2:Y:S01]  /*12b40*/  LDCU.64 UR4, c[0x4][0x68] ;  /* 0x01000d00ff0477ac */ /* 0x000ea20008000a00 */
[----:B------:R-:W-:Y:S01]  /*12b50*/  CS2R R6, SRZ ;  /* 0x0000000000067805 */ /* 0x000fe2000001ff00 */
[----:B--2---:R-:W-:Y:S02]  /*12b60*/  IMAD.U32 R4, RZ, RZ, UR4 ;  /* 0x00000004ff047e24 */ /* 0x004fe4000f8e00ff */
[----:B0-----:R-:W-:-:S07]  /*12b70*/  IMAD.U32 R5, RZ, RZ, UR5 ;  /* 0x00000005ff057e24 */ /* 0x001fce000f8e00ff */
[----:B------:R-:W-:-:S07]  /*12b80*/  LEPC R20, `(.L_x_364) ;  /* 0x000000001014794e */ /* 0x000fce0000000000 */
[----:B-1----:R-:W-:Y:S05]  /*12b90*/  CALL.ABS.NOINC R2 ;  /* 0x0000000002007343 */ /* 0x002fea0003c00000 */
.L_x_364:
[----:B------:R-:W-:Y:S01]  /*12ba0*/  LOP3.LUT R5, R24, R68, RZ, 0xc0, !PT ;  /* 0x0000004418057212 */ /* 0x000fe200078ec0ff */
[----:B------:R-:W-:Y:S01]  /*12bb0*/  BSSY.RECONVERGENT B7, `(.L_x_365) ;  /* 0x000051f000077945 */ /* 0x000fe20003800200 */
[----:B------:R-:W-:Y:S02]  /*12bc0*/  LOP3.LUT R4, R25, R69, RZ, 0xc0, !PT ;  /* 0x0000004519047212 */ /* 0x000fe400078ec0ff */
[----:B------:R-:W-:-:S04]  /*12bd0*/  ISETP.NE.U32.AND P0, PT, R5, RZ, PT ;  /* 0x000000ff0500720c */ /* 0x000fc80003f05070 */
[----:B------:R-:W-:-:S13]  /*12be0*/  ISETP.NE.AND.EX P0, PT, R4, RZ, PT, P0 ;  /* 0x000000ff0400720c */ /* 0x000fda0003f05300 */
[----:B------:R-:W-:Y:S05]  /*12bf0*/  @!P0 BRA `(.L_x_366) ;  /* 0x0000005000688947 */ /* 0x000fea0003800000 */
[----:B------:R-:W-:Y:S01]  /*12c00*/  BSSY.RECONVERGENT B0, `(.L_x_367) ;  /* 0x000000b000007945 */ /* 0x000fe20003800200 */
[----:B------:R-:W-:-:S07]  /*12c10*/  IMAD.MOV.U32 R0, RZ, RZ, 0x1 ;  /* 0x00000001ff007424 */ /* 0x000fce00078e00ff */
.L_x_368:
[----:B------:R-:W-:-:S04]  /*12c20*/  IADD3 R2, P0, PT, R5, -0x1, RZ ;  /* 0xffffffff05027810 */ /* 0x000fc80007f1e0ff */
[----:B------:R-:W-:Y:S02]  /*12c30*/  IADD3.X R3, PT, PT, R4, -0x1, RZ, P0, !PT ;  /* 0xffffffff04037810 */ /* 0x000fe400007fe4ff */
[----:B------:R-:W-:Y:S02]  /*12c40*/  LOP3.LUT R5, R2, R5, RZ, 0xc0, !PT ;  /* 0x0000000502057212 */ /* 0x000fe400078ec0ff */
[----:B------:R-:W-:Y:S02]  /*12c50*/  LOP3.LUT R4, R3, R4, RZ, 0xc0, !PT ;  /* 0x0000000403047212 */ /* 0x000fe400078ec0ff */
[----:B------:R-:W-:Y:S02]  /*12c60*/  ISETP.NE.U32.AND P0, PT, R5, RZ, PT ;  /* 0x000000ff0500720c */ /* 0x000fe40003f05070 */
[----:B------:R-:W-:Y:S01]  /*12c70*/  MOV R2, R0 ;  /* 0x0000000000027202 */ /* 0x000fe20000000f00 */
[----:B------:R-:W-:Y:S01]  /*12c80*/  IMAD.MOV R0, RZ, RZ, -R0 ;  /* 0x000000ffff007224 */ /* 0x000fe200078e0a00 */
[----:B------:R-:W-:-:S13]  /*12c90*/  ISETP.NE.AND.EX P0, PT, R4, RZ, PT, P0 ;  /* 0x000000ff0400720c */ /* 0x000fda0003f05300 */
[----:B------:R-:W-:Y:S05]  /*12ca0*/  @P0 BRA `(.L_x_368) ;  /* 0xfffffffc00dc0947 */ /* 0x000fea000383ffff */
[----:B------:R-:W-:Y:S05]  /*12cb0*/  BSYNC.RECONVERGENT B0 ;  /* 0x0000000000007941 */ /* 0x000fea0003800200 */
.L_x_367:
[----:B------:R-:W-:-:S13]  /*12cc0*/  ISETP.NE.AND P0, PT, R2, 0x1, PT ;  /* 0x000000010200780c */ /* 0x000fda0003f05270 */
[----:B------:R-:W-:Y:S05]  /*12cd0*/  @P0 BRA `(.L_x_366) ;  /* 0x0000005000300947 */ /* 0x000fea0003800000 */
[----:B------:R-:W-:Y:S01]  /*12ce0*/  SHF.R.U32.HI R0, RZ, 0x2, R17 ;  /* 0x00000002ff007819 */ /* 0x000fe20000011611 */
[----:B------:R-:W-:Y:S01]  /*12cf0*/  VIADD R85, R85, 0x587c5 ;  /* 0x000587c555557836 */ /* 0x000fe20000000000 */
[----:B------:R-:W0:Y:S02]  /*12d00*/  LDCU.64 UR4, c[0x4][0xb8] ;  /* 0x01001700ff0477ac */ /* 0x000e240008000a00 */
[----:B------:R-:W-:Y:S01]  /*12d10*/  LOP3.LUT R3, R0, R17, RZ, 0x3c, !PT ;  /* 0x0000001100037212 */ /* 0x000fe200078e3cff */
[----:B------:R-:W-:Y:S01]  /*12d20*/  IMAD.SHL.U32 R0, R23, 0x10, RZ ;  /* 0x0000001017007824 */ /* 0x000fe200078e00ff */
[----:B------:R-:W1:Y:S03]  /*12d30*/  LDCU.64 UR6, c[0x3][0x68] ;  /* 0x00c00d00ff0677ac */ /* 0x000e660008000a00 */
[----:B------:R-:W-:Y:S01]  /*12d40*/  IMAD.SHL.U32 R2, R3, 0x2, RZ ;  /* 0x0000000203027824 */ /* 0x000fe200078e00ff */
[----:B------:R-:W-:-:S04]  /*12d50*/  UIADD3 UR8, UP0, UPT, UR38, 0x40, URZ ;  /* 0x0000004026087890 */ /* 0x000fc8000ff1e0ff */
[----:B------:R-:W-:Y:S01]  /*12d60*/  LOP3.LUT R0, R3, R2, R0, 0x96, !PT ;  /* 0x0000000203007212 */ /* 0x000fe200078e9600 */
[----:B------:R-:W-:Y:S01]  /*12d70*/  IMAD.MOV.U32 R3, RZ, RZ, 0x2f800000 ;  /* 0x2f800000ff037424 */ /* 0x000fe200078e00ff */
[----:B------:R-:W-:Y:S01]  /*12d80*/  MOV R2, 0x0 ;  /* 0x0000000000027802 */ /* 0x000fe20000000f00 */
[----:B------:R-:W-:Y:S01]  /*12d90*/  UIADD3.X UR9, UPT, UPT, URZ, UR39, URZ, UP0, !UPT ;  /* 0x00000027ff097290 */ /* 0x000fe200087fe4ff */
[----:B------:R-:W-:Y:S01]  /*12da0*/  LOP3.LUT R23, R0, R23, RZ, 0x3c, !PT ;  /* 0x0000001700177212 */ /* 0x000fe200078e3cff */
[----:B0-----:R-:W-:Y:S01]  /*12db0*/  IMAD.U32 R4, RZ, RZ, UR4 ;  /* 0x00000004ff047e24 */ /* 0x001fe2000f8e00ff */
[----:B------:R-:W-:Y:S01]  /*12dc0*/  MOV R6, UR8 ;  /* 0x0000000800067c02 */ /* 0x000fe20008000f00 */
[----:B------:R-:W-:Y:S02]  /*12dd0*/  IMAD.U32 R5, RZ, RZ, UR5 ;  /* 0x00000005ff057e24 */ /* 0x000fe4000f8e00ff */
[----:B------:R-:W-:Y:S02]  /*12de0*/  IMAD.IADD R0, R23, 0x1, R85 ;  /* 0x0000000117007824 */ /* 0x000fe400078e0255 */
[----:B-1----:R-:W-:-:S02]  /*12df0*/  IMAD.U32 R18, RZ, RZ, UR6 ;  /* 0x00000006ff127e24 */ /* 0x002fc4000f8e00ff */
[----:B------:R-:W-:Y:S01]  /*12e00*/  IMAD.U32 R19, RZ, RZ, UR7 ;  /* 0x00000007ff137e24 */ /* 0x000fe2000f8e00ff */
[----:B------:R-:W-:Y:S01]  /*12e10*/  I2FP.F32.U32 R0, R0 ;  /* 0x0000000000007245 */ /* 0x000fe20000201000 */
[----:B------:R-:W-:-:S04]  /*12e20*/  IMAD.U32 R7, RZ, RZ, UR9 ;  /* 0x00000009ff077e24 */ /* 0x000fc8000f8e00ff */
[----:B------:R-:W-:Y:S02]  /*12e30*/  FFMA R16, R0, R3, 1.1641532182693481445e-10 ;  /* 0x2f00000000107423 */ /* 0x000fe40000000003 */
[----:B------:R-:W0:Y:S04]  /*12e40*/  LDC.64 R2, c[0x4][R2] ;  /* 0x0100000002027b82 */ /* 0x000e280000000a00 */
[----:B------:R-:W1:Y:S02]  /*12e50*/  F2F.F64.F32 R16, R16 ;  /* 0x0000001000107310 */ /* 0x000e640000201800 */
[----:B-1----:R1:W-:Y:S02]  /*12e60*/  STL.64 [R1+0x40], R16 ;  /* 0x0000401001007387 */ /* 0x0023e40000100a00 */
[----:B------:R-:W-:-:S07]  /*12e70*/  LEPC R20, `(.L_x_369) ;  /* 0x000000001014794e */ /* 0x000fce0000000000 */
[----:B01----:R-:W-:Y:S05]  /*12e80*/  CALL.ABS.NOINC R2 ;  /* 0x0000000002007343 */ /* 0x003fea0003c00000 */
.L_x_369:
[----:B------:R-:W0:Y:S01]  /*12e90*/  LDCU.64 UR4, c[0x3][0x58] ;  /* 0x00c00b00ff0477ac */ /* 0x000e220008000a00 */
[----:B------:R-:W-:Y:S01]  /*12ea0*/  BSSY.RECONVERGENT B6, `(.L_x_370) ;  /* 0x00004e8000067945 */ /* 0x000fe20003800200 */
[----:B0-----:R-:W-:-:S14]  /*12eb0*/  DSETP.GTU.AND P0, PT, R16, UR4, PT ;  /* 0x0000000410007e2a */ /* 0x001fdc000bf0c000 */
[----:B------:R-:W-:Y:S05]  /*12ec0*/  @P0 BRA `(.L_x_371) ;  /* 0x0000004c00940947 */ /* 0x000fea0003800000 */
[----:B------:R-:W-:Y:S01]  /*12ed0*/  MOV R16, 0x0 ;  /* 0x0000000000107802 */ /* 0x000fe20000000f00 */
[----:B------:R-:W0:Y:S01]  /*12ee0*/  LDCU.64 UR4, c[0x4][0xc0] ;  /* 0x01001800ff0477ac */ /* 0x000e220008000a00 */
[----:B------:R-:W-:Y:S02]  /*12ef0*/  CS2R R6, SRZ ;  /* 0x0000000000067805 */ /* 0x000fe4000001ff00 */
[----:B------:R1:W2:Y:S01]  /*12f00*/  LDC.64 R2, c[0x4][R16] ;  /* 0x0100000010027b82 */ /* 0x0002a20000000a00 */
[----:B------:R-:W3:Y:S01]  /*12f10*/  LDCU.64 UR6, c[0x3][0x60] ;  /* 0x00c00c00ff0677ac */ /* 0x000ee20008000a00 */
[----:B0-----:R-:W-:Y:S02]  /*12f20*/  IMAD.U32 R4, RZ, RZ, UR4 ;  /* 0x00000004ff047e24 */ /* 0x001fe4000f8e00ff */
[----:B------:R-:W-:Y:S02]  /*12f30*/  IMAD.U32 R5, RZ, RZ, UR5 ;  /* 0x00000005ff057e24 */ /* 0x000fe4000f8e00ff */
[----:B---3--:R-:W-:-:S02]  /*12f40*/  IMAD.U32 R18, RZ, RZ, UR6 ;  /* 0x00000006ff127e24 */ /* 0x008fc4000f8e00ff */
[----:B-1----:R-:W-:-:S07]  /*12f50*/  IMAD.U32 R19, RZ, RZ, UR7 ;  /* 0x00000007ff137e24 */ /* 0x002fce000f8e00ff */
[----:B------:R-:W-:-:S07]  /*12f60*/  LEPC R20, `(.L_x_372) ;  /* 0x000000001014794e */ /* 0x000fce0000000000 */
[----:B--2---:R-:W-:Y:S05]  /*12f70*/  CALL.ABS.NOINC R2 ;  /* 0x0000000002007343 */ /* 0x004fea0003c00000 */
.L_x_372:
[----:B------:R0:W1:Y:S01]  /*12f80*/  LDC.64 R2, c[0x4][R16] ;  /* 0x0100000010027b82 */ /* 0x0000620000000a00 */
[----:B------:R-:W2:Y:S01]  /*12f90*/  LDCU.64 UR4, c[0x4][0xc8] ;  /* 0x01001900ff0477ac */ /* 0x000ea20008000a00 */
[----:B------:R-:W-:Y:S01]  /*12fa0*/  CS2R R6, SRZ ;  /* 0x0000000000067805 */ /* 0x000fe2000001ff00 */
[----:B--2---:R-:W-:Y:S01]  /*12fb0*/  IMAD.U32 R4, RZ, RZ, UR4 ;  /* 0x00000004ff047e24 */ /* 0x004fe2000f8e00ff */
[----:B0-----:R-:W-:-:S07]  /*12fc0*/  MOV R5, UR5 ;  /* 0x0000000500057c02 */ /* 0x001fce0008000f00 */
[----:B------:R-:W-:-:S07]  /*12fd0*/  LEPC R20, `(.L_x_373) ;  /* 0x000000001014794e */ /* 0x000fce0000000000 */
[----:B-1----:R-:W-:Y:S05]  /*12fe0*/  CALL.ABS.NOINC R2 ;  /* 0x0000000002007343 */ /* 0x002fea0003c00000 */
.L_x_373:
[----:B------:R0:W1:Y:S01]  /*12ff0*/  LDC.64 R2, c[0x4][R16] ;  /* 0x0100000010027b82 */ /* 0x0000620000000a00 */
[----:B------:R-:W2:Y:S01]  /*13000*/  LDCU.64 UR4, c[0x4][0x60] ;  /* 0x01000c00ff0477ac */ /* 0x000ea20008000a00 */
[----:B------:R-:W-:Y:S01]  /*13010*/  CS2R R6, SRZ ;  /* 0x0000000000067805 */ /* 0x000fe2000001ff00 */
[----:B--2---:R-:W-:Y:S02]  /*13020*/  IMAD.U32 R4, RZ, RZ, UR4 ;  /* 0x00000004ff047e24 */ /* 0x004fe4000f8e00ff */
[----:B0-----:R-:W-:-:S07]  /*13030*/  IMAD.U32 R5, RZ, RZ, UR5 ;  /* 0x00000005ff057e24 */ /* 0x001fce000f8e00ff */
[----:B------:R-:W-:-:S07]  /*13040*/  LEPC R20, `(.L_x_374) ;  /* 0x000000001014794e */ /* 0x000fce0000000000 */
[----:B-1----:R-:W-:Y:S05]  /*13050*/  CALL.ABS.NOINC R2 ;  /* 0x0000000002007343 */ /* 0x002fea0003c00000 */
.L_x_374:
[----:B------:R-:W0:Y:S01]  /*13060*/  LDC R17, c[0x0][0x2f8] ;  /* 0x0000be00ff117b82 */ /* 0x000e220000000800 */
[----:B------:R-:W-:Y:S01]  /*13070*/  SHF.R.U32.HI R22, RZ, 0x18, R69 ;  /* 0x00000018ff167819 */ /* 0x000fe20000011645 */
[----:B------:R-:W1:Y:S01]  /*13080*/  LDCU.64 UR4, c[0x4][0x50] ;  /* 0x01000a00ff0477ac */ /* 0x000e620008000a00 */
[----:B------:R-:W-:Y:S02]  /*13090*/  IMAD.U32 R6, RZ, RZ, UR38 ;  /* 0x00000026ff067e24 */ /* 0x000fe4000f8e00ff */
[----:B------:R-:W-:Y:S01]  /*130a0*/  SHF.R.U32.HI R0, RZ, 0x7, R22 ;  /* 0x00000007ff007819 */ /* 0x000fe20000011616 */
[----:B------:R-:W-:Y:S02]  /*130b0*/  IMAD.U32 R7, RZ, RZ, UR39 ;  /* 0x00000027ff077e24 */ /* 0x000fe4000f8e00ff */
[----:B------:R2:W3:Y:S01]  /*130c0*/  LDC.64 R2, c[0x4][R16] ;  /* 0x0100000010027b82 */ /* 0x0004e20000000a00 */
[----:B-1----:R-:W-:Y:S02]  /*130d0*/  IMAD.U32 R4, RZ, RZ, UR4 ;  /* 0x00000004ff047e24 */ /* 0x002fe4000f8e00ff */
[----:B------:R-:W-:Y:S01]  /*130e0*/  IMAD.U32 R5, RZ, RZ, UR5 ;  /* 0x00000005ff057e24 */ /* 0x000fe2000f8e00ff */
[----:B0-----:R-:W-:-:S05]  /*130f0*/  IADD3 R17, PT, PT, -R17, UR38, RZ ;  /* 0x0000002611117c10 */ /* 0x001fca000fffe1ff */
[----:B------:R2:W-:Y:S02]  /*13100*/  STL [R17], R0 ;  /* 0x0000000011007387 */ /* 0x0005e40000100800 */
[----:B------:R-:W-:-:S07]  /*13110*/  LEPC R20, `(.L_x_375) ;  /* 0x000000001014794e */ /* 0x000fce0000000000 */
[----:B--23--:R-:W-:Y:S05]  /*13120*/  CALL.ABS.NOINC R2 ;  /* 0x0000000002007343 */ /* 0x00cfea0003c00000 */
.L_x_375:
        /* <DEDUP_REMOVED lines=9> */
.L_x_376:
        /* <DEDUP_REMOVED lines=9> */
.L_x_377:
        /* <DEDUP_REMOVED lines=9> */
.L_x_378:
        /* <DEDUP_REMOVED lines=9> */
.L_x_379:
        /* <DEDUP_REMOVED lines=9> */
.L_x_380:
        /* <DEDUP_REMOVED lines=9> */
.L_x_381:
        /* <DEDUP_REMOVED lines=10> */
.L_x_382:
        /* <DEDUP_REMOVED lines=9> */
.L_x_383:
        /* <DEDUP_REMOVED lines=9> */
.L_x_384:
        /* <DEDUP_REMOVED lines=9> */
.L_x_385:
        /* <DEDUP_REMOVED lines=9> */
.L_x_386:
        /* <DEDUP_REMOVED lines=9> */
.L_x_387:
        /* <DEDUP_REMOVED lines=9> */
.L_x_388:
        /* <DEDUP_REMOVED lines=9> */
.L_x_389:
        /* <DEDUP_REMOVED lines=11> */
.L_x_390:
        /* <DEDUP_REMOVED lines=9> */
.L_x_391:
        /* <DEDUP_REMOVED lines=9> */
.L_x_392:
        /* <DEDUP_REMOVED lines=9> */
.L_x_393:
        /* <DEDUP_REMOVED lines=9> */
.L_x_394:
        /* <DEDUP_REMOVED lines=9> */
.L_x_395:
        /* <DEDUP_REMOVED lines=9> */
.L_x_396:
        /* <DEDUP_REMOVED lines=9> */
.L_x_397:
        /* <DEDUP_REMOVED lines=11> */
.L_x_398:
        /* <DEDUP_REMOVED lines=9> */
.L_x_399:
        /* <DEDUP_REMOVED lines=9> */
.L_x_400:
        /* <DEDUP_REMOVED lines=11> */
.L_x_401:
        /* <DEDUP_REMOVED lines=9> */
.L_x_402:
        /* <DEDUP_REMOVED lines=9> */
.L_x_403:
        /* <DEDUP_REMOVED lines=9> */
.L_x_404:
        /* <DEDUP_REMOVED lines=9> */
.L_x_405:
        /* <DEDUP_REMOVED lines=10> */
.L_x_406:
        /* <DEDUP_REMOVED lines=10> */
.L_x_407:
        /* <DEDUP_REMOVED lines=11> */
.L_x_408:
        /* <DEDUP_REMOVED lines=11> */
.L_x_409:
        /* <DEDUP_REMOVED lines=11> */
.L_x_410:
        /* <DEDUP_REMOVED lines=11> */
.L_x_411:
        /* <DEDUP_REMOVED lines=11> */
.L_x_412:
        /* <DEDUP_REMOVED lines=11> */
.L_x_413:
        /* <DEDUP_REMOVED lines=11> */
.L_x_414:
        /* <DEDUP_REMOVED lines=11> */
.L_x_415:
        /* <DEDUP_REMOVED lines=11> */
.L_x_416:
        /* <DEDUP_REMOVED lines=11> */
.L_x_417:
        /* <DEDUP_REMOVED lines=11> */
.L_x_418:
        /* <DEDUP_REMOVED lines=11> */
.L_x_419:
        /* <DEDUP_REMOVED lines=9> */
.L_x_420:
        /* <DEDUP_REMOVED lines=9> */
.L_x_421:
        /* <DEDUP_REMOVED lines=9> */
.L_x_422:
        /* <DEDUP_REMOVED lines=9> */
.L_x_423:
        /* <DEDUP_REMOVED lines=9> */
.L_x_424:
        /* <DEDUP_REMOVED lines=9> */
.L_x_425:
        /* <DEDUP_REMOVED lines=9> */
.L_x_426:
        /* <DEDUP_REMOVED lines=9> */
.L_x_427:
        /* <DEDUP_REMOVED lines=9> */
.L_x_428:
        /* <DEDUP_REMOVED lines=9> */
.L_x_429:
        /* <DEDUP_REMOVED lines=9> */
.L_x_430:
        /* <DEDUP_REMOVED lines=9> */
.L_x_431:
        /* <DEDUP_REMOVED lines=9> */
.L_x_432:
        /* <DEDUP_REMOVED lines=9> */
.L_x_433:
        /* <DEDUP_REMOVED lines=9> */
.L_x_434:
        /* <DEDUP_REMOVED lines=9> */
.L_x_435:
        /* <DEDUP_REMOVED lines=9> */
.L_x_436:
        /* <DEDUP_REMOVED lines=9> */
.L_x_437:
        /* <DEDUP_REMOVED lines=9> */
.L_x_438:
[----:B------:R0:W1:Y:S01]  /*156b0*/  LDC.64 R2, c[0x4][R16] ;  /* 0x0100000010027b82 */ /* 0x0000620000000a00 */
[----:B------:R-:W2:Y:S01]  /*156c0*/  LDCU.64 UR4, c[0x4][0x58] ;  /* 0x01000b00ff0477ac */ /* 0x000ea20008000a00 */
[----:B------:R-:W-:Y:S01]  /*156d0*/  CS2R R6, SRZ ;  /* 0x0000000000067805 */ /* 0x000fe2000001ff00 */
[----:B--2---:R-:W-:Y:S02]  /*156e0*/  IMAD.U32 R4, RZ, RZ, UR4 ;  /* 0x00000004ff047e24 */ /* 0x004fe4000f8e00ff */
[----:B0-----:R-:W-:-:S07]  /*156f0*/  IMAD.U32 R5, RZ, RZ, UR5 ;  /* 0x00000005ff057e24 */ /* 0x001fce000f8e00ff */
[----:B------:R-:W-:-:S07]  /*15700*/  LEPC R20, `(.L_x_439) ;  /* 0x000000001014794e */ /* 0x000fce0000000000 */
[----:B-1----:R-:W-:Y:S05]  /*15710*/  CALL.ABS.NOINC R2 ;  /* 0x0000000002007343 */ /* 0x002fea0003c00000 */
.L_x_439:
[----:B------:R0:W1:Y:S01]  /*15720*/  LDC.64 R2, c[0x4][R16] ;  /* 0x0100000010027b82 */ /* 0x0000620000000a00 */
[----:B------:R-:W2:Y:S01]  /*15730*/  LDCU.64 UR4, c[0x4][0x68] ;  /* 0x01000d00ff0477ac */ /* 0x000ea20008000a00 */
[----:B------:R-:W-:Y:S02]  /*15740*/  CS2R R6, SRZ ;  /* 0x0000000000067805 */ /* 0x000fe4000001ff00 */
[----:B--2---:R-:W-:Y:S01]  /*15750*/  MOV R4, UR4 ;  /* 0x0000000400047c02 */ /* 0x004fe20008000f00 */
[----:B0-----:R-:W-:-:S07]  /*15760*/  IMAD.U32 R5, RZ, RZ, UR5 ;  /* 0x00000005ff057e24 */ /* 0x001fce000f8e00ff */
[----:B------:R-:W-:-:S07]  /*15770*/  LEPC R20, `(.L_x_440) ;  /* 0x000000001014794e */ /* 0x000fce0000000000 */
[----:B-1----:R-:W-:Y:S05]  /*15780*/  CALL.ABS.NOINC R2 ;  /* 0x0000000002007343 */ /* 0x002fea0003c00000 */
.L_x_440:
[----:B------:R0:W1:Y:S01]  /*15790*/  LDC.64 R2, c[0x4][R16] ;  /* 0x0100000010027b82 */ /* 0x0000620000000a00 */
[----:B------:R-:W2:Y:S01]  /*157a0*/  LDCU.64 UR4, c[0x4][0x70] ;  /* 0x01000e00ff0477ac */ /* 0x000ea20008000a00 */
[----:B------:R-:W-:Y:S01]  /*157b0*/  CS2R R6, SRZ ;  /* 0x0000000000067805 */ /* 0x000fe2000001ff00 */
[----:B--2---:R-:W-:Y:S02]  /*157c0*/  IMAD.U32 R4, RZ, RZ, UR4 ;  /* 0x00000004ff047e24 */ /* 0x004fe4000f8e00ff */
[----:B0-----:R-:W-:-:S07]  /*157d0*/  IMAD.U32 R5, RZ, RZ, UR5 ;  /* 0x00000005ff057e24 */ /* 0x001fce000f8e00ff */
[----:B------:R-:W-:-:S07]  /*157e0*/  LEPC R20, `(.L_x_441) ;  /* 0x000000001014794e */ /* 0x000fce0000000000 */
[----:B-1----:R-:W-:Y:S05]  /*157f0*/  CALL.ABS.NOINC R2 ;  /* 0x0000000002007343 */ /* 0x002fea0003c00000 */
.L_x_441:
[----:B------:R-:W0:Y:S01]  /*15800*/  LDC R17, c[0x0][0x2f8] ;  /* 0x0000be00ff117b82 */ /* 0x000e220000000800 */
[----:B------:R-:W1:Y:S01]  /*15810*/  LDCU.64 UR4, c[0x4][0x50] ;  /* 0x01000a00ff0477ac */ /* 0x000e620008000a00 */
[----:B------:R-:W-:Y:S02]  /*15820*/  IMAD.U32 R6, RZ, RZ, UR38 ;  /* 0x00000026ff067e24 */ /* 0x000fe4000f8e00ff */
[----:B------:R-:W-:-:S04]  /*15830*/  IMAD.U32 R7, RZ, RZ, UR39 ;  /* 0x00000027ff077e24 */ /* 0x000fc8000f8e00ff */
[----:B------:R2:W3:Y:S01]  /*15840*/  LDC.64 R2, c[0x4][R16] ;  /* 0x0100000010027b82 */ /* 0x0004e20000000a00 */
[----:B-1----:R-:W-:Y:S02]  /*15850*/  IMAD.U32 R4, RZ, RZ, UR4 ;  /* 0x00000004ff047e24 */ /* 0x002fe4000f8e00ff */
[----:B------:R-:W-:Y:S01]  /*15860*/  IMAD.U32 R5, RZ, RZ, UR5 ;  /* 0x00000005ff057e24 */ /* 0x000fe2000f8e00ff */
[----:B0-----:R-:W-:-:S05]  /*15870*/  IADD3 R17, PT, PT, -R17, UR38, RZ ;  /* 0x0000002611117c10 */ /* 0x001fca000fffe1ff */
[----:B------:R2:W-:Y:S02]  /*15880*/  STL [R17], RZ ;  /* 0x000000ff11007387 */ /* 0x0005e40000100800 */
[----:B------:R-:W-:-:S07]  /*15890*/  LEPC R20, `(.L_x_442) ;  /* 0x000000001014794e */ /* 0x000fce0000000000 */
[----:B--23--:R-:W-:Y:S05]  /*158a0*/  CALL.ABS.NOINC R2 ;  /* 0x0000000002007343 */ /* 0x00cfea0003c00000 */
.L_x_442:
[----:B------:R0:W-:Y:S01]  /*158b0*/  STL [R17], RZ ;  /* 0x000000ff11007387 */ /* 0x0001e20000100800 */
        /* <DEDUP_REMOVED lines=8> */
.L_x_443:
[----:B------:R0:W-:Y:S01]  /*15940*/  STL [R17], RZ ;  /* 0x000000ff11007387 */ /* 0x0001e20000100800 */
        /* <DEDUP_REMOVED lines=8> */
.L_x_444:
[----:B------:R0:W-:Y:S01]  /*159d0*/  STL [R17], RZ ;  /* 0x000000ff11007387 */ /* 0x0001e20000100800 */
        /* <DEDUP_REMOVED lines=8> */
.L_x_445:
        /* <DEDUP_REMOVED lines=9> */
.L_x_446:
[----:B------:R0:W-:Y:S01]  /*15af0*/  STL [R17], RZ ;  /* 0x000000ff11007387 */ /* 0x0001e20000100800 */
        /* <DEDUP_REMOVED lines=8> */
.L_x_447:
        /* <DEDUP_REMOVED lines=9> */
.L_x_448:
        /* <DEDUP_REMOVED lines=9> */
.L_x_449:
[----:B------:R0:W-:Y:S01]  /*15ca0*/  STL [R17], RZ ;  /* 0x000000ff11007387 */ /* 0x0001e20000100800 */
        /* <DEDUP_REMOVED lines=8> */
.L_x_450:
        /* <DEDUP_REMOVED lines=9> */
.L_x_451:
        /* <DEDUP_REMOVED lines=9> */
.L_x_452:
        /* <DEDUP_REMOVED lines=9> */
.L_x_453:
        /* <DEDUP_REMOVED lines=9> */
.L_x_454:
        /* <DEDUP_REMOVED lines=9> */
.L_x_455:
        /* <DEDUP_REMOVED lines=9> */
.L_x_456:
        /* <DEDUP_REMOVED lines=9> */
.L_x_457:
        /* <DEDUP_REMOVED lines=9> */
.L_x_458:
        /* <DEDUP_REMOVED lines=9> */
.L_x_459:
        /* <DEDUP_REMOVED lines=9> */
.L_x_460:
        /* <DEDUP_REMOVED lines=9> */
.L_x_461:
        /* <DEDUP_REMOVED lines=9> */
.L_x_462:
        /* <DEDUP_REMOVED lines=9> */
.L_x_463:
        /* <DEDUP_REMOVED lines=9> */
.L_x_464:
        /* <DEDUP_REMOVED lines=9> */
.L_x_465:
        /* <DEDUP_REMOVED lines=9> */
.L_x_466:
        /* <DEDUP_REMOVED lines=9> */
.L_x_467:
        /* <DEDUP_REMOVED lines=9> */
.L_x_468:
        /* <DEDUP_REMOVED lines=9> */
.L_x_469:
        /* <DEDUP_REMOVED lines=9> */
.L_x_470:
        /* <DEDUP_REMOVED lines=9> */
.L_x_471:
        /* <DEDUP_REMOVED lines=9> */
.L_x_472:
        /* <DEDUP_REMOVED lines=9> */
.L_x_473:
        /* <DEDUP_REMOVED lines=9> */
.L_x_474:
        /* <DEDUP_REMOVED lines=9> */
.L_x_475:
        /* <DEDUP_REMOVED lines=9> */
.L_x_476:
        /* <DEDUP_REMOVED lines=9> */
.L_x_477:
        /* <DEDUP_REMOVED lines=9> */
.L_x_478:
        /* <DEDUP_REMOVED lines=9> */
.L_x_479:
        /* <DEDUP_REMOVED lines=9> */
.L_x_480:
        /* <DEDUP_REMOVED lines=9> */
.L_x_481:
        /* <DEDUP_REMOVED lines=9> */
.L_x_482:
        /* <DEDUP_REMOVED lines=9> */
.L_x_483:
        /* <DEDUP_REMOVED lines=9> */
.L_x_484:
        /* <DEDUP_REMOVED lines=9> */
.L_x_485:
        /* <DEDUP_REMOVED lines=9> */
.L_x_486:
        /* <DEDUP_REMOVED lines=9> */
.L_x_487:
        /* <DEDUP_REMOVED lines=9> */
.L_x_488:
        /* <DEDUP_REMOVED lines=9> */
.L_x_489:
        /* <DEDUP_REMOVED lines=9> */
.L_x_490:
        /* <DEDUP_REMOVED lines=9> */
.L_x_491:
        /* <DEDUP_REMOVED lines=9> */
.L_x_492:
        /* <DEDUP_REMOVED lines=9> */
.L_x_493:
        /* <DEDUP_REMOVED lines=9> */
.L_x_494:
        /* <DEDUP_REMOVED lines=9> */
.L_x_495:
        /* <DEDUP_REMOVED lines=9> */
.L_x_496:
        /* <DEDUP_REMOVED lines=9> */
.L_x_497:
        /* <DEDUP_REMOVED lines=9> */
.L_x_498:
        /* <DEDUP_REMOVED lines=9> */
.L_x_499:
        /* <DEDUP_REMOVED lines=9> */
.L_x_500:
        /* <DEDUP_REMOVED lines=9> */
.L_x_501:
        /* <DEDUP_REMOVED lines=9> */
.L_x_502:
        /* <DEDUP_REMOVED lines=9> */
.L_x_503:
        /* <DEDUP_REMOVED lines=9> */
.L_x_504:
        /* <DEDUP_REMOVED lines=9> */
.L_x_505:
[----:B------:R0:W1:Y:S01]  /*17c20*/  LDC.64 R2, c[0x4][R16] ;  /* 0x0100000010027b82 */ /* 0x0000620000000a00 */
[----:B------:R-:W2:Y:S01]  /*17c30*/  LDCU.64 UR4, c[0x4][0x58] ;  /* 0x01000b00ff0477ac */ /* 0x000ea20008000a00 */
[----:B------:R-:W-:Y:S01]  /*17c40*/  CS2R R6, SRZ ;  /* 0x0000000000067805 */ /* 0x000fe2000001ff00 */
[----:B--2---:R-:W-:Y:S01]  /*17c50*/  IMAD.U32 R4, RZ, RZ, UR4 ;  /* 0x00000004ff047e24 */ /* 0x004fe2000f8e00ff */
[----:B0-----:R-:W-:-:S07]  /*17c60*/  MOV R5, UR5 ;  /* 0x0000000500057c02 */ /* 0x001fce0008000f00 */
[----:B------:R-:W-:-:S07]  /*17c70*/  LEPC R20, `(.L_x_506) ;  /* 0x000000001014794e */ /* 0x000fce0000000000 */
[----:B-1----:R-:W-:Y:S05]  /*17c80*/  CALL.ABS.NOINC R2 ;  /* 0x0000000002007343 */ /* 0x002fea0003c00000 */
.L_x_506:
[----:B------:R-:W0:Y:S01]  /*17c90*/  LDC.64 R16, c[0x4][R16] ;  /* 0x0100000010107b82 */ /* 0x000e220000000a00 */
[----:B------:R-:W1:Y:S01]  /*17ca0*/  LDCU.64 UR4, c[0x4][0x68] ;  /* 0x01000d00ff0477ac */ /* 0x000e620008000a00 */
[----:B------:R-:W-:Y:S01]  /*17cb0*/  CS2R R6, SRZ ;  /* 0x0000000000067805 */ /* 0x000fe2000001ff00 */
[----:B-1----:R-:W-:Y:S02]  /*17cc0*/  IMAD.U32 R4, RZ, RZ, UR4 ;  /* 0x00000004ff047e24 */ /* 0x002fe4000f8e00ff */
[----:B------:R-:W-:-:S07]  /*17cd0*/  IMAD.U32 R5, RZ, RZ, UR5 ;  /* 0x00000005ff057e24 */ /* 0x000fce000f8e00ff */
[----:B------:R-:W-:-:S07]  /*17ce0*/  LEPC R20, `(.L_x_507) ;  /* 0x000000001014794e */ /* 0x000fce0000000000 */
[----:B0-----:R-:W-:Y:S05]  /*17cf0*/  CALL.ABS.NOINC R16 ;  /* 0x0000000010007343 */ /* 0x001fea0003c00000 */
.L_x_507:
[----:B------:R-:W-:Y:S02]  /*17d00*/  IMAD.MOV.U32 R72, RZ, RZ, RZ ;  /* 0x000000ffff487224 */ /* 0x000fe400078e00ff */
[----:B------:R-:W-:-:S07]  /*17d10*/  IMAD.MOV.U32 R70, RZ, RZ, RZ ;  /* 0x000000ffff467224 */ /* 0x000fce00078e00ff */
.L_x_371:
[----:B------:R-:W-:Y:S05]  /*17d20*/  BSYNC.RECONVERGENT B6 ;  /* 0x0000000000067941 */ /* 0x000fea0003800200 */
.L_x_370:
[----:B------:R-:W-:Y:S01]  /*17d30*/  DSETP.GEU.AND P0, PT, R18, RZ, PT ;  /* 0x000000ff1200722a */ /* 0x000fe20003f0e000 */
[----:B------:R-:W-:Y:S01]  /*17d40*/  VIADD R83, R83, 0x1 ;  /* 0x0000000153537836 */ /* 0x000fe20000000000 */
[----:B------:R-:W-:Y:S01]  /*17d50*/  MOV R17, R64 ;  /* 0x0000004000117202 */ /* 0x000fe20000000f00 */
[----:B------:R-:W-:Y:S02]  /*17d60*/  IMAD.MOV.U32 R22, RZ, RZ, R31 ;  /* 0x000000ffff167224 */ /* 0x000fe400078e001f */
[----:B------:R-:W-:Y:S02]  /*17d70*/  IMAD.MOV.U32 R19, RZ, RZ, R47 ;  /* 0x000000ffff137224 */ /* 0x000fe400078e002f */
[----:B------:R-:W-:-:S07]  /*17d80*/  IMAD.MOV.U32 R18, RZ, RZ, R63 ;  /* 0x000000ffff127224 */ /* 0x000fce00078e003f */
[----:B------:R-:W-:-:S07]  /*17d90*/  @!P0 IMAD.MOV R81, RZ, RZ, -R81 ;  /* 0x000000ffff518224 */ /* 0x000fce00078e0a51 */
.L_x_366:
[----:B------:R-:W-:Y:S05]  /*17da0*/  BSYNC.RECONVERGENT B7 ;  /* 0x0000000000077941 */ /* 0x000fea0003800200 */
.L_x_365:
[----:B------:R-:W-:-:S13]  /*17db0*/  ISETP.NE.AND P0, PT, R74, RZ, PT ;  /* 0x000000ff4a00720c */ /* 0x000fda0003f05270 */
[----:B------:R-:W-:Y:S05]  /*17dc0*/  @P0 BRA `(.L_x_508) ;  /* 0xffffff2800480947 */ /* 0x000fea000383ffff */
[----:B------:R-:W-:Y:S05]  /*17dd0*/  BSYNC.RECONVERGENT B8 ;  /* 0x0000000000087941 */ /* 0x000fea0003800200 */
.L_x_163:
[----:B------:R-:W-:-:S04]  /*17de0*/  ISETP.NE.U32.AND P0, PT, R72, RZ, PT ;  /* 0x000000ff4800720c */ /* 0x000fc80003f05070 */
[----:B------:R-:W-:-:S13]  /*17df0*/  ISETP.NE.AND.EX P0, PT, R70, RZ, PT, P0 ;  /* 0x000000ff4600720c */ /* 0x000fda0003f05300 */
[----:B------:R-:W-:Y:S05]  /*17e00*/  @P0 EXIT ;  /* 0x000000000000094d */ /* 0x000fea0003800000 */
[----:B------:R-:W-:Y:S01]  /*17e10*/  MOV R0, 0x0 ;  /* 0x0000000000007802 */ /* 0x000fe20000000f00 */
[----:B------:R0:W-:Y:S01]  /*17e20*/  STL [R1+0x40], R83 ;  /* 0x0000405301007387 */ /* 0x0001e20000100800 */
[----:B------:R-:W1:Y:S02]  /*17e30*/  LDCU.64 UR4, c[0x4][0xd0] ;  /* 0x01001a00ff0477ac */ /* 0x000e640008000a00 */
[----:B------:R0:W2:Y:S01]  /*17e40*/  LDC.64 R2, c[0x4][R0] ;  /* 0x0100000000027b82 */ /* 0x0000a20000000a00 */
[----:B------:R-:W-:-:S04]  /*17e50*/  UIADD3 UR6, UP0, UPT, UR38, 0x40, URZ ;  /* 0x0000004026067890 */ /* 0x000fc8000ff1e0ff */
[----:B------:R-:W-:Y:S02]  /*17e60*/  UIADD3.X UR7, UPT, UPT, URZ, UR39, URZ, UP0, !UPT ;  /* 0x00000027ff077290 */ /* 0x000fe400087fe4ff */
[----:B------:R-:W-:-:S04]  /*17e70*/  IMAD.U32 R6, RZ, RZ, UR6 ;  /* 0x00000006ff067e24 */ /* 0x000fc8000f8e00ff */
[----:B------:R-:W-:Y:S02]  /*17e80*/  IMAD.U32 R7, RZ, RZ, UR7 ;  /* 0x00000007ff077e24 */ /* 0x000fe4000f8e00ff */
[----:B-1----:R-:W-:Y:S02]  /*17e90*/  IMAD.U32 R4, RZ, RZ, UR4 ;  /* 0x00000004ff047e24 */ /* 0x002fe4000f8e00ff */
[----:B0-----:R-:W-:-:S07]  /*17ea0*/  IMAD.U32 R5, RZ, RZ, UR5 ;  /* 0x00000005ff057e24 */ /* 0x001fce000f8e00ff */
[----:B------:R-:W-:-:S07]  /*17eb0*/  LEPC R20, `(.L_x_509) ;  /* 0x000000001014794e */ /* 0x000fce0000000000 */
[----:B--2---:R-:W-:Y:S05]  /*17ec0*/  CALL.ABS.NOINC R2 ;  /* 0x0000000002007343 */ /* 0x004fea0003c00000 */
.L_x_509:
[----:B------:R-:W0:Y:S02]  /*17ed0*/  LDC.64 R2, c[0x4][0x48] ;  /* 0x01001200ff027b82 */ /* 0x000e240000000a00 */
[----:B0-----:R-:W2:Y:S01]  /*17ee0*/  LDG.E.64 R4, desc[UR36][R2.64] ;  /* 0x0000002402047981 */ /* 0x001ea2000c1e1b00 */
[----:B------:R-:W-:Y:S02]  /*17ef0*/  IMAD.SHL.U32 R83, R83, 0x2, RZ ;  /* 0x0000000253537824 */ /* 0x000fe400078e00ff */
[----:B------:R-:W-:Y:S02]  /*17f00*/  IMAD.MOV.U32 R9, RZ, RZ, 0x1 ;  /* 0x00000001ff097424 */ /* 0x000fe400078e00ff */
[----:B--2---:R-:W-:-:S05]  /*17f10*/  IMAD.WIDE R4, R83, 0x4, R4 ;  /* 0x0000000453047825 */ /* 0x004fca00078e0204 */
[----:B------:R-:W-:Y:S04]  /*17f20*/  ATOM.E.ADD.STRONG.GPU PT, RZ, desc[UR36][R4.64], R9 ;  /* 0x8000000904ff798a */ /* 0x000fe800081ef124 */
[----:B------:R-:W2:Y:S02]  /*17f30*/  LDG.E.64 R6, desc[UR36][R2.64] ;  /* 0x0000002402067981 */ /* 0x000ea4000c1e1b00 */
[----:B--2---:R-:W-:-:S05]  /*17f40*/  IMAD.WIDE R6, R83, 0x4, R6 ;  /* 0x0000000453067825 */ /* 0x004fca00078e0206 */
[----:B------:R-:W-:Y:S01]  /*17f50*/  ATOM.E.ADD.STRONG.GPU PT, RZ, desc[UR36][R6.64+0x4], R81 ;  /* 0x8000045106ff798a */ /* 0x000fe200081ef124 */
[----:B------:R-:W-:Y:S05]  /*17f60*/  EXIT ;  /* 0x000000000000794d */ /* 0x000fea0003800000 */
.L_x_510:
[----:B------:R-:W-:-:S00]  /*17f70*/  BRA `(.L_x_510) ;  /* 0xfffffffc00fc7947 */ /* 0x000fc0000383ffff */
[----:B------:R-:W-:-:S00]  /*17f80*/  NOP ;  /* 0x0000000000007918 */ /* 0x000fc00000000000 */
[----:B------:R-:W-:-:S00]  /*17f90*/  NOP ;  /* 0x0000000000007918 */ /* 0x000fc00000000000 */
[----:B------:R-:W-:-:S00]  /*17fa0*/  NOP ;  /* 0x0000000000007918 */ /* 0x000fc00000000000 */
[----:B------:R-:W-:-:S00]  /*17fb0*/  NOP ;  /* 0x0000000000007918 */ /* 0x000fc00000000000 */
[----:B------:R-:W-:-:S00]  /*17fc0*/  NOP ;  /* 0x0000000000007918 */ /* 0x000fc00000000000 */
[----:B------:R-:W-:-:S00]  /*17fd0*/  NOP ;  /* 0x0000000000007918 */ /* 0x000fc00000000000 */
[----:B------:R-:W-:-:S00]  /*17fe0*/  NOP ;  /* 0x0000000000007918 */ /* 0x000fc00000000000 */
[----:B------:R-:W-:-:S00]  /*17ff0*/  NOP ;  /* 0x0000000000007918 */ /* 0x000fc00000000000 */
.L_x_511:


//--------------------- .nv.global.init           --------------------------
	.section	.nv.global.init,"aw",@progbits
	.align	4
.nv.global.init:
	.type		mrg32k3aM1SubSeq,@object
	.size		mrg32k3aM1SubSeq,(mrg32k3aM2SubSeq - mrg32k3aM1SubSeq)
mrg32k3aM1SubSeq:
        /*0000*/ 	.byte	0x0b, 0xcc, 0xee, 0x04, 0x73, 0x29, 0x8b, 0x6f, 0xf6, 0x53, 0x03, 0xf6, 0x23, 0xf6, 0xea, 0xda
        /* <DEDUP_REMOVED lines=125> */
	.type		mrg32k3aM2SubSeq,@object
	.size		mrg32k3aM2SubSeq,(mrg32k3aM1 - mrg32k3aM2SubSeq)
mrg32k3aM2SubSeq:
        /* <DEDUP_REMOVED lines=126> */
	.type		mrg32k3aM1,@object
	.size		mrg32k3aM1,(mrg32k3aM1Seq - mrg32k3aM1)
mrg32k3aM1:
        /* <DEDUP_REMOVED lines=144> */
	.type		mrg32k3aM1Seq,@object
	.size		mrg32k3aM1Seq,(mrg32k3aM2 - mrg32k3aM1Seq)
mrg32k3aM1Seq:
        /* <DEDUP_REMOVED lines=144> */
	.type		mrg32k3aM2,@object
	.size		mrg32k3aM2,(mrg32k3aM2Seq - mrg32k3aM2)
mrg32k3aM2:
        /* <DEDUP_REMOVED lines=144> */
	.type		mrg32k3aM2Seq,@object
	.size		mrg32k3aM2Seq,(precalc_xorwow_matrix - mrg32k3aM2Seq)
mrg32k3aM2Seq:
        /* <DEDUP_REMOVED lines=144> */
	.type		precalc_xorwow_matrix,@object
	.size		precalc_xorwow_matrix,(precalc_xorwow_offset_matrix - precalc_xorwow_matrix)
precalc_xorwow_matrix:
        /* <DEDUP_REMOVED lines=6400> */
	.type		precalc_xorwow_offset_matrix,@object
	.size		precalc_xorwow_offset_matrix,($str$3 - precalc_xorwow_offset_matrix)
precalc_xorwow_offset_matrix:
        /* <DEDUP_REMOVED lines=6400> */
	.type		$str$3,@object
	.size		$str$3,($str - $str$3)
$str$3:
        /*353c0*/ 	.byte	0x0a, 0x00
	.type		$str,@object
	.size		$str,($str$12 - $str)
$str:
        /*353c2*/ 	.byte	0x25, 0x75, 0x00
	.type		$str$12,@object
	.size		$str$12,($str$4 - $str$12)
$str$12:
        /*353c5*/ 	.byte	0x70, 0x71, 0x3a, 0x20, 0x00
	.type		$str$4,@object
	.size		$str$4,($str$2 - $str$4)
$str$4:
        /*353ca*/ 	.byte	0x7a, 0x73, 0x3a, 0x20, 0x00
	.type		$str$2,@object
	.size		$str$2,($str$9 - $str$2)
$str$2:
        /*353cf*/ 	.byte	0x78, 0x73, 0x3a, 0x20, 0x00
	.type		$str$9,@object
	.size		$str$9,($str$7 - $str$9)
$str$9:
        /*353d4*/ 	.byte	0x72, 0x61, 0x6e, 0x64, 0x3a, 0x20, 0x25, 0x64, 0x0a, 0x00
	.type		$str$7,@object
	.size		$str$7,($str$13 - $str$7)
$str$7:
        /*353de*/ 	.byte	0x6e, 0x75, 0x6d, 0x20, 0x65, 0x71, 0x6e, 0x73, 0x3a, 0x20, 0x25, 0x64, 0x0a, 0x00
	.type		$str$13,@object
	.size		$str$13,($str$14 - $str$13)
$str$13:
        /*353ec*/ 	.byte	0x72, 0x61, 0x6e, 0x64, 0x20, 0x66, 0x6c, 0x6f, 0x61, 0x74, 0x3a, 0x20, 0x25, 0x66, 0x0a, 0x00
	.type		$str$14,@object
	.size		$str$14,($str$8 - $str$14)
$str$14:
        /*353fc*/ 	.byte	0x69, 0x6e, 0x20, 0x61, 0x70, 0x70, 0x6c, 0x79, 0x20, 0x62, 0x72, 0x61, 0x6e, 0x63, 0x68, 0x0a
        /*3540c*/ 	.byte	0x00
	.type		$str$8,@object
	.size		$str$8,($str$6 - $str$8)
$str$8:
        /*3540d*/ 	.byte	0x64, 0x5f, 0x63, 0x6f, 0x6e, 0x73, 0x74, 0x73, 0x5b, 0x25, 0x64, 0x5d, 0x3a, 0x20, 0x25, 0x66
        /*3541d*/ 	.byte	0x0a, 0x00
	.type		$str$6,@object
	.size		$str$6,($str$10 - $str$6)
$str$6:
        /*3541f*/ 	.byte	0x62, 0x6c, 0x6f, 0x63, 0x6b, 0x2c, 0x20, 0x74, 0x68, 0x72, 0x65, 0x61, 0x64, 0x20, 0x25, 0x64
        /*3542f*/ 	.byte	0x2c, 0x20, 0x25, 0x64, 0x0a, 0x00
	.type		$str$10,@object
	.size		$str$10,($str$5 - $str$10)
$str$10:
        /*35435*/ 	.byte	0x2d, 0x2d, 0x2d, 0x2d, 0x2d, 0x2d, 0x2d, 0x2d, 0x2d, 0x20, 0x49, 0x4e, 0x49, 0x54, 0x20, 0x2d
        /*35445*/ 	.byte	0x2d, 0x2d, 0x2d, 0x2d, 0x2d, 0x2d, 0x2d, 0x2d, 0x0a, 0x00
	.type		$str$5,@object
	.size		$str$5,($str$11 - $str$5)
$str$5:
        /*3544f*/ 	.byte	0x53, 0x54, 0x41, 0x52, 0x54, 0x49, 0x4e, 0x47, 0x20, 0x49, 0x4e, 0x20, 0x44, 0x45, 0x56, 0x49
        /*3545f*/ 	.byte	0x43, 0x45, 0x20, 0x43, 0x4f, 0x44, 0x45, 0x20, 0x4e, 0x4f, 0x57, 0x0a, 0x00
	.type		$str$11,@object
	.size		$str$11,($str$15 - $str$11)
$str$11:
        /*3546c*/ 	.byte	0x2d, 0x2d, 0x2d, 0x2d, 0x2d, 0x2d, 0x2d, 0x2d, 0x20, 0x41, 0x70, 0x70, 0x6c, 0x79, 0x69, 0x6e
        /*3547c*/ 	.byte	0x67, 0x20, 0x65, 0x5e, 0x7b, 0x69, 0x20, 0x67, 0x61, 0x6d, 0x6d, 0x61, 0x20, 0x43, 0x7d, 0x20
        /*3548c*/ 	.byte	0x2d, 0x2d, 0x2d, 0x2d, 0x2d, 0x2d, 0x2d, 0x2d, 0x0a, 0x00
	.type		$str$15,@object
	.size		$str$15,($str$16 - $str$15)
$str$15:
        /*35496*/ 	.byte	0x2d, 0x2d, 0x2d, 0x2d, 0x2d, 0x2d, 0x2d, 0x2d, 0x2d, 0x2d, 0x2d, 0x2d, 0x2d, 0x2d, 0x2d, 0x2d
        /*354a6*/ 	.byte	0x2d, 0x2d, 0x2d, 0x2d, 0x20, 0x61, 0x61, 0x61, 0x20, 0x2d, 0x2d, 0x2d, 0x2d, 0x2d, 0x2d, 0x2d
        /*354b6*/ 	.byte	0x2d, 0x2d, 0x2d, 0x2d, 0x2d, 0x2d, 0x2d, 0x2d, 0x2d, 0x2d, 0x2d, 0x2d, 0x2d, 0x2d, 0x2d, 0x0a
        /*354c6*/ 	.byte	0x00
	.type		$str$16,@object
	.size		$str$16,(.L_29 - $str$16)
$str$16:
        /*354c7*/ 	.byte	0x7e, 0x7e, 0x7e, 0x7e, 0x7e, 0x7e, 0x7e, 0x7e, 0x7e, 0x7e, 0x7e, 0x20, 0x44, 0x6f, 0x69, 0x6e
        /*354d7*/ 	.byte	0x67, 0x20, 0x73, 0x6f, 0x6d, 0x65, 0x74, 0x68, 0x69, 0x6e, 0x67, 0x20, 0x74, 0x6f, 0x20, 0x74
        /*354e7*/ 	.byte	0x61, 0x6c, 0x6c, 0x79, 0x20, 0x7e, 0x7e, 0x7e, 0x7e, 0x7e, 0x7e, 0x7e, 0x7e, 0x7e, 0x7e, 0x7e
        /*354f7*/ 	.byte	0x7e, 0x7e, 0x7e, 0x7e, 0x2c, 0x20, 0x6e, 0x75, 0x6d, 0x5f, 0x44, 0x3a, 0x20, 0x25, 0x64, 0x0a
        /*35507*/ 	.byte	0x00
.L_29:


//--------------------- .nv.shared.reserved.0     --------------------------
	.section	.nv.shared.reserved.0,"aw",@nobits
	.weak		__nv_reservedSMEM_offset_0_alias
	.size		__nv_reservedSMEM_offset_0_alias, 0, 64
	.other		__nv_reservedSMEM_offset_0_alias,@"STO_CUDA_RESERVED_SHARED STV_DEFAULT"
__nv_reservedSMEM_offset_0_alias:
	.zero		0
	.zero		64


//--------------------- .nv.global                --------------------------
	.section	.nv.global,"aw",@nobits
	.align	8
.nv.global:
	.type		d_chunk_tally,@object
	.size		d_chunk_tally,($str$1 - d_chunk_tally)
d_chunk_tally:
	.zero		8
	.type		$str$1,@object
	.size		$str$1,(.L_14 - $str$1)
$str$1:
	.zero		1
.L_14:


//--------------------- .nv.constant0._Z6samplei  --------------------------
	.section	.nv.constant0._Z6samplei,"a",@progbits
	.sectionflags	@""
	.align	4
.nv.constant0._Z6samplei:
	.zero		900


//--------------------- SYMBOLS --------------------------

	.type		.nv.reservedSmem.offset0,@object
	.size		.nv.reservedSmem.offset0,0x4
	.type		vprintf,@function
